	.target	sm_100a

	.elftype	@"ET_EXEC"


//--------------------- .note.nv.tkinfo           --------------------------
	.section	.note.nv.tkinfo,"",@"SHT_NOTE"
	.sectionflags	@"SHF_NOTE_NV_TKINFO"
	.tkinfo
        /*0018*/ 	.word	0x00000081
        /*0030*/ 	.string	""
        /*0030*/ 	.string	"ptxas-blackwell"
        /*0030*/ 	.string	"Cuda compilation tools, release 12.9, V12.9.86"
        /*0030*/ 	.string	"Build cuda_12.9.r12.9/compiler.36037853_0"
        /*0030*/ 	.string	"-v  -suppress-debug-info  -lineinfo  -arch sm_100a "



//--------------------- .note.nv.cuver            --------------------------
	.section	.note.nv.cuver,"",@"SHT_NOTE"
	.sectionflags	@"SHF_NOTE_NV_CUVER"
        /*0018*/ 	.short	0x0001
        /*001a*/ 	.short	0x0064
        /*001c*/ 	.short	0x0001
        /*001e*/ 	.short	0x0000
        /*0020*/ 	.short	0x0001
        /*0022*/ 	.short	0x0000


//--------------------- .nv.info                  --------------------------
	.section	.nv.info,"",@"SHT_CUDA_INFO"
	.align	4


	//----- nvinfo : EIATTR_REGCOUNT
	.align		4
        /*0000*/ 	.byte	0x04, 0x2f
        /*0002*/ 	.short	(.L_4 - .L_3)
	.align		4
.L_3:
        /*0004*/ 	.word	index@(gluon_tcgen05)
        /*0008*/ 	.word	0x00000027


	//----- nvinfo : EIATTR_FRAME_SIZE
	.align		4
.L_4:
        /*000c*/ 	.byte	0x04, 0x11
        /*000e*/ 	.short	(.L_6 - .L_5)
	.align		4
.L_5:
        /*0010*/ 	.word	index@($__internal_2_$__cuda_sm10x_tcgen05_guardrail_trap_unallocated_columns_being_dealloced)
        /*0014*/ 	.word	0x00000000


	//----- nvinfo : EIATTR_FRAME_SIZE
	.align		4
.L_6:
        /*0018*/ 	.byte	0x04, 0x11
        /*001a*/ 	.short	(.L_8 - .L_7)
	.align		4
.L_7:
        /*001c*/ 	.word	index@($__internal_1_$__cuda_sm10x_tcgen05_guardrail_trap_phase_invalid_during_alloc)
        /*0020*/ 	.word	0x00000000


	//----- nvinfo : EIATTR_FRAME_SIZE
	.align		4
.L_8:
        /*0024*/ 	.byte	0x04, 0x11
        /*0026*/ 	.short	(.L_10 - .L_9)
	.align		4
.L_9:
        /*0028*/ 	.word	index@($__internal_0_$__cuda_sm10x_tcgen05_guardrail_trap_col_being_dealloced_not_returned_by_alloc)
        /*002c*/ 	.word	0x00000000


	//----- nvinfo : EIATTR_FRAME_SIZE
	.align		4
.L_10:
        /*0030*/ 	.byte	0x04, 0x11
        /*0032*/ 	.short	(.L_12 - .L_11)
	.align		4
.L_11:
        /*0034*/ 	.word	index@(gluon_tcgen05)
        /*0038*/ 	.word	0x00000000


	//----- nvinfo : EIATTR_MIN_STACK_SIZE
	.align		4
.L_12:
        /*003c*/ 	.byte	0x04, 0x12
        /*003e*/ 	.short	(.L_14 - .L_13)
	.align		4
.L_13:
        /*0040*/ 	.word	index@(gluon_tcgen05)
        /*0044*/ 	.word	0x00000000
.L_14:


//--------------------- .nv.info.gluon_tcgen05    --------------------------
	.section	.nv.info.gluon_tcgen05,"",@"SHT_CUDA_INFO"
	.sectionflags	@""
	.align	4


	//----- nvinfo : EIATTR_CUDA_API_VERSION
	.align		4
        /*0000*/ 	.byte	0x04, 0x37
        /*0002*/ 	.short	(.L_16 - .L_15)
.L_15:
        /*0004*/ 	.word	0x00000081


	//----- nvinfo : EIATTR_KPARAM_INFO
	.align		4
.L_16:
        /*0008*/ 	.byte	0x04, 0x17
        /*000a*/ 	.short	(.L_18 - .L_17)
.L_17:
        /*000c*/ 	.word	0x00000000
        /*0010*/ 	.short	0x000a
        /*0012*/ 	.short	0x0048
        /*0014*/ 	.byte	0x00, 0xf4, 0x21, 0x00


	//----- nvinfo : EIATTR_KPARAM_INFO
	.align		4
.L_18:
        /*0018*/ 	.byte	0x04, 0x17
        /*001a*/ 	.short	(.L_20 - .L_19)
.L_19:
        /*001c*/ 	.word	0x00000000
        /*0020*/ 	.short	0x0009
        /*0022*/ 	.short	0x0040
        /*0024*/ 	.byte	0x00, 0xf4, 0x21, 0x00


	//----- nvinfo : EIATTR_KPARAM_INFO
	.align		4
.L_20:
        /*0028*/ 	.byte	0x04, 0x17
        /*002a*/ 	.short	(.L_22 - .L_21)
.L_21:
        /*002c*/ 	.word	0x00000000
        /*0030*/ 	.short	0x0008
        /*0032*/ 	.short	0x0038
        /*0034*/ 	.byte	0x00, 0xf0, 0x21, 0x00


	//----- nvinfo : EIATTR_KPARAM_INFO
	.align		4
.L_22:
        /*0038*/ 	.byte	0x04, 0x17
        /*003a*/ 	.short	(.L_24 - .L_23)
.L_23:
        /*003c*/ 	.word	0x00000000
        /*0040*/ 	.short	0x0007
        /*0042*/ 	.short	0x0030
        /*0044*/ 	.byte	0x00, 0xf0, 0x21, 0x00


	//----- nvinfo : EIATTR_KPARAM_INFO
	.align		4
.L_24:
        /*0048*/ 	.byte	0x04, 0x17
        /*004a*/ 	.short	(.L_26 - .L_25)
.L_25:
        /*004c*/ 	.word	0x00000000
        /*0050*/ 	.short	0x0006
        /*0052*/ 	.short	0x0028
        /*0054*/ 	.byte	0x00, 0xf0, 0x21, 0x00


	//----- nvinfo : EIATTR_KPARAM_INFO
	.align		4
.L_26:
        /*0058*/ 	.byte	0x04, 0x17
        /*005a*/ 	.short	(.L_28 - .L_27)
.L_27:
        /*005c*/ 	.word	0x00000000
        /*0060*/ 	.short	0x0005
        /*0062*/ 	.short	0x0020
        /*0064*/ 	.byte	0x00, 0xf0, 0x11, 0x00


	//----- nvinfo : EIATTR_KPARAM_INFO
	.align		4
.L_28:
        /*0068*/ 	.byte	0x04, 0x17
        /*006a*/ 	.short	(.L_30 - .L_29)
.L_29:
        /*006c*/ 	.word	0x00000000
        /*0070*/ 	.short	0x0004
        /*0072*/ 	.short	0x001c
        /*0074*/ 	.byte	0x00, 0xf0, 0x11, 0x00


	//----- nvinfo : EIATTR_KPARAM_INFO
	.align		4
.L_30:
        /*0078*/ 	.byte	0x04, 0x17
        /*007a*/ 	.short	(.L_32 - .L_31)
.L_31:
        /*007c*/ 	.word	0x00000000
        /*0080*/ 	.short	0x0003
        /*0082*/ 	.short	0x0018
        /*0084*/ 	.byte	0x00, 0xf0, 0x11, 0x00


	//----- nvinfo : EIATTR_KPARAM_INFO
	.align		4
.L_32:
        /*0088*/ 	.byte	0x04, 0x17
        /*008a*/ 	.short	(.L_34 - .L_33)
.L_33:
        /*008c*/ 	.word	0x00000000
        /*0090*/ 	.short	0x0002
        /*0092*/ 	.short	0x0010
        /*0094*/ 	.byte	0x00, 0xf4, 0x21, 0x00


	//----- nvinfo : EIATTR_KPARAM_INFO
	.align		4
.L_34:
        /*0098*/ 	.byte	0x04, 0x17
        /*009a*/ 	.short	(.L_36 - .L_35)
.L_35:
        /*009c*/ 	.word	0x00000000
        /*00a0*/ 	.short	0x0001
        /*00a2*/ 	.short	0x0008
        /*00a4*/ 	.byte	0x00, 0xf4, 0x21, 0x00


	//----- nvinfo : EIATTR_KPARAM_INFO
	.align		4
.L_36:
        /*00a8*/ 	.byte	0x04, 0x17
        /*00aa*/ 	.short	(.L_38 - .L_37)
.L_37:
        /*00ac*/ 	.word	0x00000000
        /*00b0*/ 	.short	0x0000
        /*00b2*/ 	.short	0x0000
        /*00b4*/ 	.byte	0x00, 0xf4, 0x21, 0x00


	//----- nvinfo : EIATTR_AT_ENTRY_FRAGMENTS
	.align		4
.L_38:
        /*00b8*/ 	.byte	0x04, 0x4f
        /*00ba*/ 	.short	(.L_40 - .L_39)


	//   ....[0]....
.L_39:
        /*00bc*/ 	.word	0x00000004


	//----- nvinfo : EIATTR_RESERVED_SMEM_USED
	.align		4
.L_40:
        /*00c0*/ 	.byte	0x01, 0x41
	.zero		2


	//----- nvinfo : EIATTR_SPARSE_MMA_MASK
	.align		4
        /*00c4*/ 	.byte	0x03, 0x50
        /*00c6*/ 	.short	0x0000


	//----- nvinfo : EIATTR_TCGEN05_1CTA_USED
	.align		4
        /*00c8*/ 	.byte	0x01, 0x51
	.zero		2


	//----- nvinfo : EIATTR_MAXREG_COUNT
	.align		4
        /*00cc*/ 	.byte	0x03, 0x1b
        /*00ce*/ 	.short	0x00ff


	//----- nvinfo : EIATTR_NUM_BARRIERS
	.align		4
        /*00d0*/ 	.byte	0x02, 0x4c
        /*00d2*/ 	.byte	0x01
	.zero		1


	//----- nvinfo : EIATTR_INT_WARP_WIDE_INSTR_OFFSETS
	.align		4
        /*00d4*/ 	.byte	0x04, 0x31
        /*00d6*/ 	.short	(.L_42 - .L_41)


	//   ....[0]....
.L_41:
        /*00d8*/ 	.word	0x00001750


	//   ....[1]....
        /*00dc*/ 	.word	0x00001770


	//   ....[2]....
        /*00e0*/ 	.word	0x000017f0


	//   ....[3]....
        /*00e4*/ 	.word	0x00001bb0


	//   ....[4]....
        /*00e8*/ 	.word	0x00001bc0


	//   ....[5]....
        /*00ec*/ 	.word	0x00001bd0


	//   ....[6]....
        /*00f0*/ 	.word	0x00001be0


	//   ....[7]....
        /*00f4*/ 	.word	0x00001f00


	//   ....[8]....
        /*00f8*/ 	.word	0x00001f10


	//   ....[9]....
        /*00fc*/ 	.word	0x00002090


	//   ....[10]....
        /*0100*/ 	.word	0x000020e0


	//   ....[11]....
        /*0104*/ 	.word	0x000020f0


	//   ....[12]....
        /*0108*/ 	.word	0x00002120


	//   ....[13]....
        /*010c*/ 	.word	0x00002410


	//   ....[14]....
        /*0110*/ 	.word	0x00002420


	//   ....[15]....
        /*0114*/ 	.word	0x000027b0


	//   ....[16]....
        /*0118*/ 	.word	0x000027c0


	//   ....[17]....
        /*011c*/ 	.word	0x00002b30


	//   ....[18]....
        /*0120*/ 	.word	0x00002b80


	//----- nvinfo : EIATTR_COOP_GROUP_MASK_REGIDS
	.align		4
.L_42:
        /*0124*/ 	.byte	0x04, 0x29
        /*0126*/ 	.short	(.L_44 - .L_43)


	//   ....[0]....
.L_43:
        /*0128*/ 	.word	0xffffffff


	//   ....[1]....
        /*012c*/ 	.word	0xffffffff


	//   ....[2]....
        /*0130*/ 	.word	0xffffffff


	//   ....[3]....
        /*0134*/ 	.word	0xffffffff


	//   ....[4]....
        /*0138*/ 	.word	0xffffffff


	//   ....[5]....
        /*013c*/ 	.word	0xffffffff


	//   ....[6]....
        /*0140*/ 	.word	0xffffffff


	//   ....[7]....
        /*0144*/ 	.word	0xffffffff


	//   ....[8]....
        /*0148*/ 	.word	0xffffffff


	//   ....[9]....
        /*014c*/ 	.word	0xffffffff


	//----- nvinfo : EIATTR_COOP_GROUP_INSTR_OFFSETS
	.align		4
.L_44:
        /*0150*/ 	.byte	0x04, 0x28
        /*0152*/ 	.short	(.L_46 - .L_45)


	//   ....[0]....
.L_45:
        /*0154*/ 	.word	0x00000050


	//   ....[1]....
        /*0158*/ 	.word	0x00000310


	//   ....[2]....
        /*015c*/ 	.word	0x00000500


	//   ....[3]....
        /*0160*/ 	.word	0x000009a0


	//   ....[4]....
        /*0164*/ 	.word	0x00000ae0


	//   ....[5]....
        /*0168*/ 	.word	0x00000fe0


	//   ....[6]....
        /*016c*/ 	.word	0x00001120


	//   ....[7]....
        /*0170*/ 	.word	0x00001610


	//   ....[8]....
        /*0174*/ 	.word	0x000029c0


	//   ....[9]....
        /*0178*/ 	.word	0x00002c30


	//----- nvinfo : EIATTR_VRC_CTA_INIT_COUNT
	.align		4
.L_46:
        /*017c*/ 	.byte	0x02, 0x4a
        /*017e*/ 	.byte	0x80
	.zero		1


	//----- nvinfo : EIATTR_MBARRIER_INSTR_OFFSETS
	.align		4
        /*0180*/ 	.byte	0x04, 0x39
        /*0182*/ 	.short	(.L_48 - .L_47)


	//   ....[0]....
.L_47:
        /*0184*/ 	.word	0x00001810
        /*0188*/ 	.word	0x000000ff
        /*018c*/ 	.word	0x00018000
        /*0190*/ 	.short	0x0100
        /*0192*/ 	.byte	0x08
	.zero		1


	//   ....[1]....
        /*0194*/ 	.word	0x00001820
        /*0198*/ 	.word	0x000000ff
        /*019c*/ 	.word	0x00018020
        /*01a0*/ 	.short	0x0100
        /*01a2*/ 	.byte	0x08
	.zero		1


	//   ....[2]....
        /*01a4*/ 	.word	0x000018d0
        /*01a8*/ 	.word	0x000000ff
        /*01ac*/ 	.word	0x00018008
        /*01b0*/ 	.short	0x0100
        /*01b2*/ 	.byte	0x08
	.zero		1


	//   ....[3]....
        /*01b4*/ 	.word	0x000018e0
        /*01b8*/ 	.word	0x000000ff
        /*01bc*/ 	.word	0x00018028
        /*01c0*/ 	.short	0x0100
        /*01c2*/ 	.byte	0x08
	.zero		1


	//   ....[4]....
        /*01c4*/ 	.word	0x000019c0
        /*01c8*/ 	.word	0x000000ff
        /*01cc*/ 	.word	0x00018010
        /*01d0*/ 	.short	0x0100
        /*01d2*/ 	.byte	0x08
	.zero		1


	//   ....[5]....
        /*01d4*/ 	.word	0x000019d0
        /*01d8*/ 	.word	0x000000ff
        /*01dc*/ 	.word	0x00018030
        /*01e0*/ 	.short	0x0100
        /*01e2*/ 	.byte	0x08
	.zero		1


	//   ....[6]....
        /*01e4*/ 	.word	0x00001ae0
        /*01e8*/ 	.word	0x000000ff
        /*01ec*/ 	.word	0x00018018
        /*01f0*/ 	.short	0x0100
        /*01f2*/ 	.byte	0x08
	.zero		1


	//   ....[7]....
        /*01f4*/ 	.word	0x00001af0
        /*01f8*/ 	.word	0x000000ff
        /*01fc*/ 	.word	0x00018038
        /*0200*/ 	.short	0x0100
        /*0202*/ 	.byte	0x08
	.zero		1


	//   ....[8]....
        /*0204*/ 	.word	0x00001cc0
        /*0208*/ 	.word	0x000000ff
        /*020c*/ 	.word	0x00018000
        /*0210*/ 	.short	0x010a
        /*0212*/ 	.byte	0x08
	.zero		1


	//   ....[9]....
        /*0214*/ 	.word	0x00001f60
        /*0218*/ 	.word	0x000000ff
        /*021c*/ 	.word	0x00018020
        /*0220*/ 	.short	0x010a
        /*0222*/ 	.byte	0x08
	.zero		1


	//   ....[10]....
        /*0224*/ 	.word	0x00002190
        /*0228*/ 	.word	0x000000ff
        /*022c*/ 	.word	0x00018000
        /*0230*/ 	.short	0x010a
        /*0232*/ 	.byte	0x1c
	.zero		1


	//   ....[11]....
        /*0234*/ 	.word	0x00002460
        /*0238*/ 	.word	0x000000ff
        /*023c*/ 	.word	0x00018020
        /*0240*/ 	.short	0x010a
        /*0242*/ 	.byte	0x1c
	.zero		1


	//   ....[12]....
        /*0244*/ 	.word	0x00002530
        /*0248*/ 	.word	0x000000ff
        /*024c*/ 	.word	0x00018000
        /*0250*/ 	.short	0x0108
        /*0252*/ 	.byte	0x08
	.zero		1


	//   ....[13]....
        /*0254*/ 	.word	0x00002540
        /*0258*/ 	.word	0x000000ff
        /*025c*/ 	.word	0x00018020
        /*0260*/ 	.short	0x0108
        /*0262*/ 	.byte	0x08
	.zero		1


	//   ....[14]....
        /*0264*/ 	.word	0x00002590
        /*0268*/ 	.word	0x000000ff
        /*026c*/ 	.word	0x00018008
        /*0270*/ 	.short	0x0108
        /*0272*/ 	.byte	0x08
	.zero		1


	//   ....[15]....
        /*0274*/ 	.word	0x000025a0
        /*0278*/ 	.word	0x000000ff
        /*027c*/ 	.word	0x00018028
        /*0280*/ 	.short	0x0108
        /*0282*/ 	.byte	0x08
	.zero		1


	//   ....[16]....
        /*0284*/ 	.word	0x000025f0
        /*0288*/ 	.word	0x000000ff
        /*028c*/ 	.word	0x00018010
        /*0290*/ 	.short	0x0108
        /*0292*/ 	.byte	0x08
	.zero		1


	//   ....[17]....
        /*0294*/ 	.word	0x00002600
        /*0298*/ 	.word	0x000000ff
        /*029c*/ 	.word	0x00018030
        /*02a0*/ 	.short	0x0108
        /*02a2*/ 	.byte	0x08
	.zero		1


	//   ....[18]....
        /*02a4*/ 	.word	0x00002650
        /*02a8*/ 	.word	0x000000ff
        /*02ac*/ 	.word	0x00018018
        /*02b0*/ 	.short	0x0108
        /*02b2*/ 	.byte	0x08
	.zero		1


	//   ....[19]....
        /*02b4*/ 	.word	0x00002660
        /*02b8*/ 	.word	0x000000ff
        /*02bc*/ 	.word	0x00018038
        /*02c0*/ 	.short	0x0108
        /*02c2*/ 	.byte	0x08
	.zero		1


	//   ....[20]....
        /*02c4*/ 	.word	0x00002c50
        /*02c8*/ 	.word	0x000000ff
        /*02cc*/ 	.word	0x00018000
        /*02d0*/ 	.short	0x010a
        /*02d2*/ 	.byte	0x08
	.zero		1


	//   ....[21]....
        /*02d4*/ 	.word	0x00002c80
        /*02d8*/ 	.word	0x000000ff
        /*02dc*/ 	.word	0x00018020
        /*02e0*/ 	.short	0x010a
        /*02e2*/ 	.byte	0x08
	.zero		1


	//   ....[22]....
        /*02e4*/ 	.word	0x00002cb0
        /*02e8*/ 	.word	0x000000ff
        /*02ec*/ 	.word	0x00018000
        /*02f0*/ 	.short	0x010a
        /*02f2*/ 	.byte	0x1c
	.zero		1


	//   ....[23]....
        /*02f4*/ 	.word	0x00002ce0
        /*02f8*/ 	.word	0x000000ff
        /*02fc*/ 	.word	0x00018020
        /*0300*/ 	.short	0x010a
        /*0302*/ 	.byte	0x1c
	.zero		1


	//----- nvinfo : EIATTR_NUM_MBARRIERS
	.align		4
.L_48:
        /*0304*/ 	.byte	0x03, 0x38
        /*0306*/ 	.short	0x0008


	//----- nvinfo : EIATTR_EXIT_INSTR_OFFSETS
	.align		4
        /*0308*/ 	.byte	0x04, 0x1c
        /*030a*/ 	.short	(.L_50 - .L_49)


	//   ....[0]....
.L_49:
        /*030c*/ 	.word	0x00002c40


	//----- nvinfo : EIATTR_REQNTID
	.align		4
.L_50:
        /*0310*/ 	.byte	0x04, 0x10
        /*0312*/ 	.short	(.L_52 - .L_51)
.L_51:
        /*0314*/ 	.word	0x00000100
        /*0318*/ 	.word	0x00000001
        /*031c*/ 	.word	0x00000001


	//----- nvinfo : EIATTR_CRS_STACK_SIZE
	.align		4
.L_52:
        /*0320*/ 	.byte	0x04, 0x1e
        /*0322*/ 	.short	(.L_54 - .L_53)
.L_53:
        /*0324*/ 	.word	0x00000000


	//----- nvinfo : EIATTR_CBANK_PARAM_SIZE
	.align		4
.L_54:
        /*0328*/ 	.byte	0x03, 0x19
        /*032a*/ 	.short	0x0050


	//----- nvinfo : EIATTR_PARAM_CBANK
	.align		4
        /*032c*/ 	.byte	0x04, 0x0a
        /*032e*/ 	.short	(.L_56 - .L_55)
	.align		4
.L_55:
        /*0330*/ 	.word	index@(.nv.constant0.gluon_tcgen05)
        /*0334*/ 	.short	0x0380
        /*0336*/ 	.short	0x0050


	//----- nvinfo : EIATTR_SW_WAR
	.align		4
.L_56:
        /*0338*/ 	.byte	0x04, 0x36
        /*033a*/ 	.short	(.L_58 - .L_57)
.L_57:
        /*033c*/ 	.word	0x00000008
.L_58:


//--------------------- .nv.compat                --------------------------
	.section	.nv.compat,"",@"SHT_CUDA_COMPAT_INFO"
	.align	4
        /*0000*/ 	.byte	0x02, 0x02, 0x02, 0x00, 0x02, 0x05, 0x05, 0x00, 0x02, 0x03, 0x03, 0x00, 0x02, 0x06, 0x01, 0x00


//--------------------- .nv.callgraph             --------------------------
	.section	.nv.callgraph,"",@"SHT_CUDA_CALLGRAPH"
	.align	4
	.sectionentsize	8
	.align		4
        /*0000*/ 	.word	0x00000000
	.align		4
        /*0004*/ 	.word	0xffffffff
	.align		4
        /*0008*/ 	.word	0x00000000
	.align		4
        /*000c*/ 	.word	0xfffffffe
	.align		4
        /*0010*/ 	.word	0x00000000
	.align		4
        /*0014*/ 	.word	0xfffffffd
	.align		4
        /*0018*/ 	.word	0x00000000
	.align		4
        /*001c*/ 	.word	0xfffffffc


//--------------------- .text.gluon_tcgen05       --------------------------
	.section	.text.gluon_tcgen05,"ax",@progbits
	.align	128
        .global         gluon_tcgen05
        .type           gluon_tcgen05,@function
        .size           gluon_tcgen05,(.L_x_85 - gluon_tcgen05)
        .other          gluon_tcgen05,@"STO_CUDA_ENTRY STV_DEFAULT"
gluon_tcgen05:
.text.gluon_tcgen05:
[----:B------:R-:W1:Y:S01]  /*0000*/  LDC R1, c[0x0][0x37c] ;  /* 0x0000df00ff017b82 */ /* 0x000e620000000800 */
[----:B------:R-:W2:Y:S02]  /*0010*/  S2R R0, SR_TID.X ;  /* 0x0000000000007919 */ /* 0x000ea40000002100 */
[----:B--2---:R-:W-:-:S13]  /*0020*/  ISETP.GE.U32.AND P2, PT, R0, 0x20, PT ;  /* 0x000000200000780c */ /* 0x004fda0003f46070 */
[----:B------:R-:W-:Y:S05]  /*0030*/  @P2 BRA `(.L_x_0) ;  /* 0x0000000000b82947 */ /* 0x000fea0003800000 */
[----:B------:R-:W2:Y:S01]  /*0040*/  S2UR UR6, SR_CgaCtaId ;  /* 0x00000000000679c3 */ /* 0x000ea20000008800 */
[----:B------:R-:W-:Y:S01]  /*0050*/  NOP ;  /* 0x0000000000007918 */ /* 0x000fe20000000000 */
[----:B------:R-:W-:Y:S02]  /*0060*/  UMOV UR4, 0x40 ;  /* 0x0000004000047882 */ /* 0x000fe40000000000 */
[----:B--2---:R-:W-:-:S09]  /*0070*/  ULEA UR4, UR6, UR4, 0x18 ;  /* 0x0000000406047291 */ /* 0x004fd2000f8ec0ff */
[----:B------:R-:W2:Y:S01]  /*0080*/  LDS.U8 R2, [UR4] ;  /* 0x00000004ff027984 */ /* 0x000ea20008000000 */
[----:B------:R-:W-:Y:S02]  /*0090*/  UMOV UR4, 0x400 ;  /* 0x0000040000047882 */ /* 0x000fe40000000000 */
[----:B------:R-:W-:Y:S01]  /*00a0*/  ULEA UR4, UR6, UR4, 0x18 ;  /* 0x0000000406047291 */ /* 0x000fe2000f8ec0ff */
[----:B--2---:R-:W-:-:S13]  /*00b0*/  ISETP.NE.AND P0, PT, R2, RZ, PT ;  /* 0x000000ff0200720c */ /* 0x004fda0003f05270 */
[----:B------:R-:W-:Y:S05]  /*00c0*/  @P0 BRA `(.L_x_1) ;  /* 0x00000000007c0947 */ /* 0x000fea0003800000 */
[----:B------:R-:W-:-:S13]  /*00d0*/  ELECT P0, URZ, PT ;  /* 0x0000000000ff782f */ /* 0x000fda0003800000 */
[----:B------:R-:W-:Y:S05]  /*00e0*/  @!P0 BRA `(.L_x_2) ;  /* 0x0000000000848947 */ /* 0x000fea0003800000 */
[----:B------:R-:W-:Y:S01]  /*00f0*/  UMOV UR5, 0x2 ;  /* 0x0000000200057882 */ /* 0x000fe20000000000 */
[----:B------:R-:W-:Y:S02]  /*0100*/  IMAD.MOV.U32 R5, RZ, RZ, 0x1 ;  /* 0x00000001ff057424 */ /* 0x000fe400078e00ff */
[----:B------:R-:W-:Y:S02]  /*0110*/  IMAD.MOV.U32 R3, RZ, RZ, 0x3 ;  /* 0x00000003ff037424 */ /* 0x000fe400078e00ff */
[----:B------:R-:W-:Y:S04]  /*0120*/  DEPBAR.LE SB2, 0x36 ;  /* 0x0000ad800000791a */ /* 0x000fe80000000000 */
[----:B------:R-:W2:Y:S02]  /*0130*/  UTCATOMSWS.FIND_AND_SET.ALIGN UP0, UR5, UR5 ;  /* 0x00000005000575e3 */ /* 0x000ea40008000800 */
[----:B--2---:R-:W-:-:S04]  /*0140*/  PLOP3.LUT P0, PT, PT, PT, UP0, 0x80, 0x8 ;  /* 0x000000000008781c */ /* 0x004fc80003f0f008 */
[----:B------:R-:W-:-:S04]  /*0150*/  SEL R2, RZ, 0xffffffff, !P0 ;  /* 0xffffffffff027807 */ /* 0x000fc80004000000 */
[----:B------:R-:W-:Y:S01]  /*0160*/  ISETP.NE.AND P0, PT, R2, RZ, PT ;  /* 0x000000ff0200720c */ /* 0x000fe20003f05270 */
[----:B------:R-:W-:-:S12]  /*0170*/  IMAD.U32 R2, RZ, RZ, UR5 ;  /* 0x00000005ff027e24 */ /* 0x000fd8000f8e00ff */
[----:B------:R-:W-:Y:S05]  /*0180*/  @P0 BRA `(.L_x_3) ;  /* 0x0000000000240947 */ /* 0x000fea0003800000 */
.L_x_4:
[----:B------:R-:W-:Y:S05]  /*0190*/  NANOSLEEP 0x64 ;  /* 0x000000640000795d */ /* 0x000fea0003800000 */
[----:B------:R-:W-:-:S05]  /*01a0*/  UMOV UR5, 0x2 ;  /* 0x0000000200057882 */ /* 0x000fca0000000000 */
[----:B------:R-:W-:Y:S04]  /*01b0*/  DEPBAR.LE SB2, 0x36 ;  /* 0x0000ad800000791a */ /* 0x000fe80000000000 */
[----:B------:R-:W2:Y:S02]  /*01c0*/  UTCATOMSWS.FIND_AND_SET.ALIGN UP0, UR5, UR5 ;  /* 0x00000005000575e3 */ /* 0x000ea40008000800 */
[----:B--2---:R-:W-:-:S04]  /*01d0*/  PLOP3.LUT P0, PT, PT, PT, UP0, 0x80, 0x8 ;  /* 0x000000000008781c */ /* 0x004fc80003f0f008 */
[----:B------:R-:W-:-:S04]  /*01e0*/  SEL R2, RZ, 0xffffffff, !P0 ;  /* 0xffffffffff027807 */ /* 0x000fc80004000000 */
[----:B------:R-:W-:Y:S01]  /*01f0*/  ISETP.NE.AND P0, PT, R2, RZ, PT ;  /* 0x000000ff0200720c */ /* 0x000fe20003f05270 */
[----:B------:R-:W-:-:S12]  /*0200*/  IMAD.U32 R2, RZ, RZ, UR5 ;  /* 0x00000005ff027e24 */ /* 0x000fd8000f8e00ff */
[----:B------:R-:W-:Y:S05]  /*0210*/  @!P0 BRA `(.L_x_4) ;  /* 0xfffffffc00dc8947 */ /* 0x000fea000383ffff */
.L_x_3:
[C---:B------:R-:W-:Y:S01]  /*0220*/  VIADD R4, R2.reuse, 0x10 ;  /* 0x0000001002047836 */ /* 0x040fe20000000000 */
[----:B------:R-:W-:Y:S01]  /*0230*/  UMOV UR5, 0x50 ;  /* 0x0000005000057882 */ /* 0x000fe20000000000 */
[----:B------:R-:W-:Y:S01]  /*0240*/  SHF.L.U32 R3, R3, R2, RZ ;  /* 0x0000000203037219 */ /* 0x000fe200000006ff */
[----:B------:R-:W-:Y:S01]  /*0250*/  ULEA UR5, UR6, UR5, 0x18 ;  /* 0x0000000506057291 */ /* 0x000fe2000f8ec0ff */
[----:B------:R-:W-:Y:S01]  /*0260*/  IMAD.SHL.U32 R2, R2, 0x20, RZ ;  /* 0x0000002002027824 */ /* 0x000fe200078e00ff */
[----:B------:R-:W-:-:S04]  /*0270*/  SHF.L.U32 R4, R5, R4, RZ ;  /* 0x0000000405047219 */ /* 0x000fc800000006ff */
[----:B------:R-:W-:-:S05]  /*0280*/  LOP3.LUT R3, R4, R3, RZ, 0xfc, !PT ;  /* 0x0000000304037212 */ /* 0x000fca00078efcff */
[----:B------:R2:W-:Y:S04]  /*0290*/  ATOMS.OR RZ, [UR5], R3 ;  /* 0x00000003ffff798c */ /* 0x0005e8000b000005 */
[----:B------:R2:W-:Y:S01]  /*02a0*/  STS [UR4], R2 ;  /* 0x00000002ff007988 */ /* 0x0005e20008000804 */
[----:B------:R-:W-:Y:S05]  /*02b0*/  BRA `(.L_x_2) ;  /* 0x0000000000107947 */ /* 0x000fea0003800000 */
.L_x_1:
[----:B------:R-:W-:Y:S01]  /*02c0*/  IMAD.MOV.U32 R3, RZ, RZ, -0x1 ;  /* 0xffffffffff037424 */ /* 0x000fe200078e00ff */
[----:B------:R-:W-:-:S04]  /*02d0*/  MOV R2, 0x300 ;  /* 0x0000030000027802 */ /* 0x000fc80000000f00 */
[----:B------:R2:W-:Y:S03]  /*02e0*/  STS [UR4], R3 ;  /* 0x00000003ff007988 */ /* 0x0005e60008000804 */
[----:B-12---:R-:W-:Y:S05]  /*02f0*/  CALL.REL.NOINC `($__internal_1_$__cuda_sm10x_tcgen05_guardrail_trap_phase_invalid_during_alloc) ;  /* 0x0000002800907944 */ /* 0x006fea0003c00000 */
.L_x_2:
[----:B------:R-:W-:Y:S05]  /*0300*/  WARPSYNC.ALL ;  /* 0x0000000000007948 */ /* 0x000fea0003800000 */
[----:B------:R-:W-:Y:S01]  /*0310*/  NOP ;  /* 0x0000000000007918 */ /* 0x000fe20000000000 */
.L_x_0:
[----:B------:R-:W3:Y:S08]  /*0320*/  S2UR UR4, SR_CgaCtaId ;  /* 0x00000000000479c3 */ /* 0x000ef00000008800 */
[----:B------:R-:W-:Y:S01]  /*0330*/  BAR.SYNC.DEFER_BLOCKING 0x0 ;  /* 0x0000000000007b1d */ /* 0x000fe20000010000 */
[----:B------:R-:W-:-:S05]  /*0340*/  LOP3.LUT R36, R0, 0xff, RZ, 0xc0, !PT ;  /* 0x000000ff00247812 */ /* 0x000fca00078ec0ff */
[----:B------:R-:W-:Y:S02]  /*0350*/  UMOV UR8, 0x400 ;  /* 0x0000040000087882 */ /* 0x000fe40000000000 */
[----:B--2---:R-:W2:Y:S08]  /*0360*/  LDC R3, c[0x0][0x398] ;  /* 0x0000e600ff037b82 */ /* 0x004eb00000000800 */
[----:B------:R-:W4:Y:S01]  /*0370*/  LDC R6, c[0x0][0x3a0] ;  /* 0x0000e800ff067b82 */ /* 0x000f220000000800 */
[----:B---3--:R-:W-:-:S07]  /*0380*/  ULEA UR8, UR4, UR8, 0x18 ;  /* 0x0000000804087291 */ /* 0x008fce000f8ec0ff */
[----:B------:R-:W3:Y:S02]  /*0390*/  S2UR UR9, SR_CTAID.Y ;  /* 0x00000000000979c3 */ /* 0x000ee40000002600 */
[----:B------:R-:W5:Y:S06]  /*03a0*/  LDS R4, [UR8] ;  /* 0x00000008ff047984 */ /* 0x000f6c0008000800 */
[----:B------:R-:W-:Y:S06]  /*03b0*/  BAR.SYNC.DEFER_BLOCKING 0x0 ;  /* 0x0000000000007b1d */ /* 0x000fec0000010000 */
[----:B------:R-:W-:Y:S05]  /*03c0*/  @P2 BRA `(.L_x_5) ;  /* 0x0000000000182947 */ /* 0x000fea0003800000 */
[----:B------:R-:W-:Y:S01]  /*03d0*/  ELECT P0, URZ, PT ;  /* 0x0000000000ff782f */ /* 0x000fe20003800000 */
[----:B------:R-:W-:Y:S01]  /*03e0*/  IMAD.MOV.U32 R2, RZ, RZ, 0x1 ;  /* 0x00000001ff027424 */ /* 0x000fe200078e00ff */
[----:B------:R-:W-:Y:S01]  /*03f0*/  UMOV UR5, 0x40 ;  /* 0x0000004000057882 */ /* 0x000fe20000000000 */
[----:B------:R-:W-:Y:S01]  /*0400*/  UVIRTCOUNT.DEALLOC.SMPOOL 0x80 ;  /* 0x000000800000784c */ /* 0x000fe20000000000 */
[----:B------:R-:W-:-:S09]  /*0410*/  ULEA UR5, UR4, UR5, 0x18 ;  /* 0x0000000504057291 */ /* 0x000fd2000f8ec0ff */
[----:B------:R5:W-:Y:S03]  /*0420*/  @P0 STS.U8 [UR5], R2 ;  /* 0x00000002ff000988 */ /* 0x000be60008000005 */
.L_x_5:
[----:B------:R-:W5:Y:S01]  /*0430*/  S2UR UR4, SR_CTAID.Z ;  /* 0x00000000000479c3 */ /* 0x000f620000002700 */
[----:B------:R-:W4:Y:S01]  /*0440*/  LDCU UR5, c[0x0][0x370] ;  /* 0x00006e00ff0577ac */ /* 0x000f220008000800 */
[C---:B------:R-:W-:Y:S01]  /*0450*/  ISETP.GE.U32.AND P0, PT, R36.reuse, 0x20, PT ;  /* 0x000000202400780c */ /* 0x040fe20003f06070 */
[----:B--2--5:R-:W-:Y:S01]  /*0460*/  VIADD R2, R3, 0xffffffff ;  /* 0xffffffff03027836 */ /* 0x024fe20000000000 */
[C---:B------:R-:W-:Y:S01]  /*0470*/  ISETP.NE.U32.AND P3, PT, R36.reuse, RZ, PT ;  /* 0x000000ff2400720c */ /* 0x040fe20003f65070 */
[----:B------:R-:W2:Y:S01]  /*0480*/  LDCU UR6, c[0x0][0x374] ;  /* 0x00006e80ff0677ac */ /* 0x000ea20008000800 */
[----:B------:R-:W-:Y:S01]  /*0490*/  LEA R12, R36, UR8, 0x2 ;  /* 0x00000008240c7c11 */ /* 0x000fe2000f8e10ff */
[----:B----4-:R-:W-:Y:S01]  /*04a0*/  VIADD R9, R6, 0xffffffff ;  /* 0xffffffff06097836 */ /* 0x010fe20000000000 */
[----:B------:R-:W4:Y:S01]  /*04b0*/  S2UR UR7, SR_CTAID.X ;  /* 0x00000000000779c3 */ /* 0x000f220000002500 */
[----:B------:R-:W5:Y:S01]  /*04c0*/  LDCU.64 UR20, c[0x0][0x3c0] ;  /* 0x00007800ff1477ac */ /* 0x000f620008000a00 */
[----:B------:R-:W-:Y:S01]  /*04d0*/  R2UR UR23, R4 ;  /* 0x00000000041772ca */ /* 0x000fe200000e0000 */
[----:B------:R-:W-:Y:S04]  /*04e0*/  BSSY.RECONVERGENT B0, `(.L_x_6) ;  /* 0x0000011000007945 */ /* 0x000fe80003800200 */
[----:B------:R3:W-:Y:S01]  /*04f0*/  @!P0 STS [R12], RZ ;  /* 0x000000ff0c008388 */ /* 0x0007e20000000800 */
[----:B------:R-:W-:-:S03]  /*0500*/  NOP ;  /* 0x0000000000007918 */ /* 0x000fc60000000000 */
[----:B------:R3:W-:Y:S02]  /*0510*/  @!P3 STS [UR8+0x24], R2 ;  /* 0x00002402ff00b988 */ /* 0x0007e40008000808 */
[----:B--23--:R-:W-:Y:S02]  /*0520*/  UIMAD UR4, UR4, UR6, UR9 ;  /* 0x00000006040472a4 */ /* 0x00cfe4000f8e0209 */
[----:B------:R2:W-:Y:S02]  /*0530*/  @!P3 STS [UR8+0x20], R9 ;  /* 0x00002009ff00b988 */ /* 0x0005e40008000808 */
[----:B----4-:R-:W-:-:S04]  /*0540*/  UIMAD UR4, UR4, UR5, UR7 ;  /* 0x00000005040472a4 */ /* 0x010fc8000f8e0207 */
[----:B------:R-:W-:-:S04]  /*0550*/  UIMAD UR4, UR4, 0x180, URZ ;  /* 0x00000180040478a4 */ /* 0x000fc8000f8e02ff */
[----:B-----5:R-:W-:-:S04]  /*0560*/  UIADD3 UR24, UP0, UPT, UR4, UR20, URZ ;  /* 0x0000001404187290 */ /* 0x020fc8000ff1e0ff */
[----:B------:R-:W-:Y:S01]  /*0570*/  ULEA.HI.X.SX32 UR25, UR4, UR21, 0x1, UP0 ;  /* 0x0000001504197291 */ /* 0x000fe200080f0eff */
[----:B--2---:R-:W-:Y:S11]  /*0580*/  @P3 BRA `(.L_x_7) ;  /* 0x0000000000183947 */ /* 0x004ff60003800000 */
[----:B------:R-:W2:Y:S01]  /*0590*/  LDS R3, [UR8+0x8] ;  /* 0x00000808ff037984 */ /* 0x000ea20008000800 */
[----:B------:R-:W3:Y:S01]  /*05a0*/  LDC.64 R10, c[0x0][0x380] ;  /* 0x0000e000ff0a7b82 */ /* 0x000ee20000000a00 */
[----:B------:R-:W-:Y:S02]  /*05b0*/  IMAD.MOV.U32 R4, RZ, RZ, 0x70 ;  /* 0x00000070ff047424 */ /* 0x000fe400078e00ff */
[----:B---3--:R3:W-:Y:S03]  /*05c0*/  STS.64 [UR8], R10 ;  /* 0x0000000aff007988 */ /* 0x0087e60008000a08 */
[----:B--2---:R-:W-:-:S05]  /*05d0*/  LOP3.LUT R3, R3, 0x10, R4, 0xd8, !PT ;  /* 0x0000001003037812 */ /* 0x004fca00078ed804 */
[----:B------:R3:W-:Y:S02]  /*05e0*/  STS [UR8+0x8], R3 ;  /* 0x00000803ff007988 */ /* 0x0007e40008000808 */
.L_x_7:
[----:B------:R-:W-:Y:S05]  /*05f0*/  BSYNC.RECONVERGENT B0 ;  /* 0x0000000000007941 */ /* 0x000fea0003800200 */
.L_x_6:
[----:B------:R-:W-:Y:S04]  /*0600*/  BSSY.RECONVERGENT B0, `(.L_x_8) ;  /* 0x000000a000007945 */ /* 0x000fe80003800200 */
[----:B------:R-:W-:Y:S05]  /*0610*/  @P3 BRA `(.L_x_9) ;  /* 0x0000000000203947 */ /* 0x000fea0003800000 */
[----:B---3--:R-:W2:Y:S01]  /*0620*/  LDS R3, [UR8+0x34] ;  /* 0x00003408ff037984 */ /* 0x008ea20008000800 */
[----:B------:R-:W-:Y:S02]  /*0630*/  IMAD.MOV.U32 R4, RZ, RZ, 0x3f000000 ;  /* 0x3f000000ff047424 */ /* 0x000fe400078e00ff */
[----:B------:R-:W-:Y:S01]  /*0640*/  @!P3 IMAD.MOV.U32 R5, RZ, RZ, 0x7f ;  /* 0x0000007fff05b424 */ /* 0x000fe200078e00ff */
[----:B------:R-:W3:Y:S02]  /*0650*/  @!P3 LDS R8, [UR8+0x38] ;  /* 0x00003808ff08b984 */ /* 0x000ee40008000800 */
[----:B--2---:R-:W-:Y:S02]  /*0660*/  LOP3.LUT R3, R3, 0xff000000, R4, 0xb8, !PT ;  /* 0xff00000003037812 */ /* 0x004fe400078eb804 */
[----:B---3--:R-:W-:-:S03]  /*0670*/  @!P3 LOP3.LUT R4, R8, 0xff, R5, 0xb8, !PT ;  /* 0x000000ff0804b812 */ /* 0x008fc600078eb805 */
[----:B------:R2:W-:Y:S04]  /*0680*/  STS [UR8+0x34], R3 ;  /* 0x00003403ff007988 */ /* 0x0005e80008000808 */
[----:B------:R2:W-:Y:S02]  /*0690*/  @!P3 STS [UR8+0x38], R4 ;  /* 0x00003804ff00b988 */ /* 0x0005e40008000808 */
.L_x_9:
[----:B------:R-:W-:Y:S05]  /*06a0*/  BSYNC.RECONVERGENT B0 ;  /* 0x0000000000007941 */ /* 0x000fea0003800200 */
.L_x_8:
[----:B------:R-:W-:Y:S04]  /*06b0*/  BSSY.RECONVERGENT B0, `(.L_x_10) ;  /* 0x000000e000007945 */ /* 0x000fe80003800200 */
[----:B------:R-:W-:Y:S05]  /*06c0*/  @P3 BRA `(.L_x_11) ;  /* 0x0000000000303947 */ /* 0x000fea0003800000 */
[----:B--2---:R-:W2:Y:S01]  /*06d0*/  LDS R4, [UR8+0x34] ;  /* 0x00003408ff047984 */ /* 0x004ea20008000800 */
[----:B---3--:R-:W3:Y:S03]  /*06e0*/  LDC.64 R10, c[0x0][0x3a8] ;  /* 0x0000ea00ff0a7b82 */ /* 0x008ee60000000a00 */
[----:B------:R-:W4:Y:S01]  /*06f0*/  LDS R3, [UR8+0x1c] ;  /* 0x00001c08ff037984 */ /* 0x000f220008000800 */
[C---:B---3--:R-:W-:Y:S01]  /*0700*/  SHF.L.U64.HI R8, R10.reuse, 0x1, R11 ;  /* 0x000000010a087819 */ /* 0x048fe2000001020b */
[----:B------:R-:W-:-:S03]  /*0710*/  IMAD.SHL.U32 R5, R10, 0x2, RZ ;  /* 0x000000020a057824 */ /* 0x000fc600078e00ff */
[--C-:B------:R-:W-:Y:S02]  /*0720*/  SHF.R.U32.HI R10, RZ, 0x4, R8.reuse ;  /* 0x00000004ff0a7819 */ /* 0x100fe40000011608 */
[----:B------:R-:W-:-:S05]  /*0730*/  SHF.R.U64 R5, R5, 0x4, R8 ;  /* 0x0000000405057819 */ /* 0x000fca0000001208 */
[----:B------:R5:W-:Y:S01]  /*0740*/  STS [UR8+0xc], R5 ;  /* 0x00000c05ff007988 */ /* 0x000be20008000808 */
[----:B--2---:R-:W-:Y:S02]  /*0750*/  LOP3.LUT R4, R4, 0x7, RZ, 0xb8, !PT ;  /* 0x0000000704047812 */ /* 0x004fe400078eb8ff */
[----:B----4-:R-:W-:-:S03]  /*0760*/  LOP3.LUT R3, R3, 0xf, R10, 0xb8, !PT ;  /* 0x0000000f03037812 */ /* 0x010fc600078eb80a */
[----:B------:R5:W-:Y:S04]  /*0770*/  STS [UR8+0x34], R4 ;  /* 0x00003404ff007988 */ /* 0x000be80008000808 */
[----:B------:R5:W-:Y:S02]  /*0780*/  STS [UR8+0x1c], R3 ;  /* 0x00001c03ff007988 */ /* 0x000be40008000808 */
.L_x_11:
[----:B------:R-:W-:Y:S05]  /*0790*/  BSYNC.RECONVERGENT B0 ;  /* 0x0000000000007941 */ /* 0x000fea0003800200 */
.L_x_10:
[----:B------:R-:W-:Y:S04]  /*07a0*/  BSSY.RECONVERGENT B1, `(.L_x_12) ;  /* 0x000001a000017945 */ /* 0x000fe80003800200 */
[----:B------:R-:W-:Y:S04]  /*07b0*/  BSSY.RELIABLE B0, `(.L_x_13) ;  /* 0x0000015000007945 */ /* 0x000fe80003800100 */
[----:B------:R-:W-:Y:S05]  /*07c0*/  @P3 BRA `(.L_x_14) ;  /* 0x0000000000203947 */ /* 0x000fea0003800000 */
[----:B--23-5:R-:W2:Y:S02]  /*07d0*/  LDS R3, [UR8+0x34] ;  /* 0x00003408ff037984 */ /* 0x02cea40008000800 */
[----:B--2---:R-:W-:-:S05]  /*07e0*/  LOP3.LUT R3, R3, 0x38, RZ, 0xb8, !PT ;  /* 0x0000003803037812 */ /* 0x004fca00078eb8ff */
[----:B------:R2:W-:Y:S01]  /*07f0*/  STS [UR8+0x34], R3 ;  /* 0x00003403ff007988 */ /* 0x0005e20008000808 */
[----:B------:R-:W-:Y:S05]  /*0800*/  @P3 BRA `(.L_x_15) ;  /* 0x0000000000203947 */ /* 0x000fea0003800000 */
[----:B--2---:R-:W2:Y:S01]  /*0810*/  LDS R3, [UR8+0x8] ;  /* 0x00000808ff037984 */ /* 0x004ea20008000800 */
[----:B------:R-:W-:-:S05]  /*0820*/  IMAD.MOV.U32 R4, RZ, RZ, 0x780 ;  /* 0x00000780ff047424 */ /* 0x000fca00078e00ff */
[----:B--2---:R-:W-:-:S05]  /*0830*/  LOP3.LUT R3, R3, 0x300, R4, 0xd8, !PT ;  /* 0x0000030003037812 */ /* 0x004fca00078ed804 */
[----:B------:R4:W-:Y:S02]  /*0840*/  STS [UR8+0x8], R3 ;  /* 0x00000803ff007988 */ /* 0x0009e40008000808 */
.L_x_14:
[----:B------:R-:W-:Y:S05]  /*0850*/  @P3 BRA `(.L_x_16) ;  /* 0x0000000000283947 */ /* 0x000fea0003800000 */
[----:B--2345:R-:W2:Y:S02]  /*0860*/  LDS R3, [UR8+0x8] ;  /* 0x00000808ff037984 */ /* 0x03cea40008000800 */
[----:B--2---:R-:W-:-:S05]  /*0870*/  LOP3.LUT R3, R3, 0x1800, RZ, 0xb8, !PT ;  /* 0x0000180003037812 */ /* 0x004fca00078eb8ff */
[----:B------:R3:W-:Y:S02]  /*0880*/  STS [UR8+0x8], R3 ;  /* 0x00000803ff007988 */ /* 0x0007e40008000808 */
.L_x_15:
[----:B------:R-:W-:Y:S05]  /*0890*/  @P3 BREAK.RELIABLE B0 ;  /* 0x0000000000003942 */ /* 0x000fea0003800100 */
[----:B------:R-:W-:Y:S05]  /*08a0*/  @P3 BRA `(.L_x_17) ;  /* 0x0000000000243947 */ /* 0x000fea0003800000 */
[----:B------:R-:W4:Y:S01]  /*08b0*/  LDS R4, [UR8+0x8] ;  /* 0x00000808ff047984 */ /* 0x000f220008000800 */
[----:B--23--:R-:W-:-:S05]  /*08c0*/  IMAD.MOV.U32 R3, RZ, RZ, 0x6000 ;  /* 0x00006000ff037424 */ /* 0x00cfca00078e00ff */
[----:B----4-:R-:W-:-:S04]  /*08d0*/  LOP3.LUT R3, R4, 0x6000, R3, 0xd8, !PT ;  /* 0x0000600004037812 */ /* 0x010fc800078ed803 */
[----:B------:R-:W-:-:S05]  /*08e0*/  LOP3.LUT R3, R3, 0x400000, RZ, 0xb8, !PT ;  /* 0x0040000003037812 */ /* 0x000fca00078eb8ff */
[----:B------:R2:W-:Y:S02]  /*08f0*/  STS [UR8+0x8], R3 ;  /* 0x00000803ff007988 */ /* 0x0005e40008000808 */
.L_x_16:
[----:B------:R-:W-:Y:S05]  /*0900*/  BSYNC.RELIABLE B0 ;  /* 0x0000000000007941 */ /* 0x000fea0003800100 */
.L_x_13:
[----:B--2345:R-:W2:Y:S02]  /*0910*/  @!P3 LDS R3, [UR8+0x8] ;  /* 0x00000808ff03b984 */ /* 0x03cea40008000800 */
[----:B--2---:R-:W-:-:S05]  /*0920*/  @!P3 LOP3.LUT R3, R3, 0x8000, RZ, 0xb8, !PT ;  /* 0x000080000303b812 */ /* 0x004fca00078eb8ff */
[----:B------:R4:W-:Y:S02]  /*0930*/  @!P3 STS [UR8+0x8], R3 ;  /* 0x00000803ff00b988 */ /* 0x0009e40008000808 */
.L_x_17:
[----:B------:R-:W-:Y:S05]  /*0940*/  BSYNC.RECONVERGENT B1 ;  /* 0x0000000000017941 */ /* 0x000fea0003800200 */
.L_x_12:
[----:B------:R-:W-:Y:S05]  /*0950*/  WARPSYNC.ALL ;  /* 0x0000000000007948 */ /* 0x000fea0003800000 */
[----:B------:R-:W-:Y:S01]  /*0960*/  NOP ;  /* 0x0000000000007918 */ /* 0x000fe20000000000 */
[----:B------:R-:W-:Y:S05]  /*0970*/  @P0 BRA `(.L_x_18) ;  /* 0x0000000000300947 */ /* 0x000fea0003800000 */
[----:B--234-:R-:W2:Y:S01]  /*0980*/  S2R R3, SR_LANEID ;  /* 0x0000000000037919 */ /* 0x01cea20000000000 */
[----:B------:R-:W-:Y:S05]  /*0990*/  WARPSYNC.ALL ;  /* 0x0000000000007948 */ /* 0x000fea0003800000 */
[----:B------:R-:W-:Y:S01]  /*09a0*/  NOP ;  /* 0x0000000000007918 */ /* 0x000fe20000000000 */
[----:B--2---:R-:W-:-:S05]  /*09b0*/  IMAD.SHL.U32 R3, R3, 0x4, RZ ;  /* 0x0000000403037824 */ /* 0x004fca00078e00ff */
[----:B------:R-:W2:Y:S01]  /*09c0*/  LDS R7, [R3+UR8] ;  /* 0x0000000803077984 */ /* 0x000ea20008000800 */
[----:B------:R-:W-:-:S05]  /*09d0*/  IADD3 R4, P1, PT, R3, UR24, RZ ;  /* 0x0000001803047c10 */ /* 0x000fca000ff3e0ff */
[----:B------:R-:W-:-:S05]  /*09e0*/  IMAD.X R5, RZ, RZ, UR25, P1 ;  /* 0x00000019ff057e24 */ /* 0x000fca00088e06ff */
[----:B--2---:R5:W2:Y:S01]  /*09f0*/  ATOMG.E.EXCH.STRONG.GPU PT, RZ, [R4], R7 ;  /* 0x0000000704ff73a8 */ /* 0x004aa200041ee100 */
[----:B------:R-:W-:-:S04]  /*0a00*/  DEPBAR {5,4,3,2,1,0} ;  /* 0x0000003f0000791a */ /* 0x000fc80000000000 */
[----:B------:R-:W3:Y:S02]  /*0a10*/  CCTL.E.C.LDCU.IV.DEEP [UR24] ;  /* 0x0000000018007540 */ /* 0x000ee40009c08000 */
[----:B---3--:R5:W-:Y:S01]  /*0a20*/  UTMACCTL.IV [UR24] ;  /* 0x00000000180079b9 */ /* 0x008be20008000000 */
[----:B------:R-:W-:Y:S01]  /*0a30*/  NOP ;  /* 0x0000000000007918 */ /* 0x000fe20000000000 */
.L_x_18:
[----:B------:R-:W-:Y:S05]  /*0a40*/  @P0 BRA `(.L_x_19) ;  /* 0x00000000000c0947 */ /* 0x000fea0003800000 */
[----:B------:R0:W-:Y:S01]  /*0a50*/  UTMACMDFLUSH ;  /* 0x00000000000079b7 */ /* 0x0001e20000000000 */
[----:B------:R-:W-:Y:S05]  /*0a60*/  @P0 BRA `(.L_x_19) ;  /* 0x0000000000040947 */ /* 0x000fea0003800000 */
[----:B------:R-:W-:-:S04]  /*0a70*/  DEPBAR.LE SB0, 0x0 ;  /* 0x000080000000791a */ /* 0x000fc80000000000 */
.L_x_19:
[----:B------:R-:W-:Y:S05]  /*0a80*/  WARPSYNC.ALL ;  /* 0x0000000000007948 */ /* 0x000fea0003800000 */
[----:B------:R-:W-:Y:S01]  /*0a90*/  NOP ;  /* 0x0000000000007918 */ /* 0x000fe20000000000 */
[----:B--2---:R-:W-:Y:S06]  /*0aa0*/  BAR.SYNC.DEFER_BLOCKING 0x0 ;  /* 0x0000000000007b1d */ /* 0x004fec0000010000 */
[----:B------:R-:W-:Y:S02]  /*0ab0*/  BSSY.RECONVERGENT B1, `(.L_x_20) ;  /* 0x000000b000017945 */ /* 0x000fe40003800200 */
[----:B------:R-:W-:Y:S06]  /*0ac0*/  BAR.SYNC.DEFER_BLOCKING 0x0 ;  /* 0x0000000000007b1d */ /* 0x000fec0000010000 */
[----:B------:R2:W-:Y:S01]  /*0ad0*/  @!P0 STS [R12], RZ ;  /* 0x000000ff0c008388 */ /* 0x0005e20000000800 */
[----:B------:R-:W-:Y:S01]  /*0ae0*/  NOP ;  /* 0x0000000000007918 */ /* 0x000fe20000000000 */
[----:B------:R-:W-:Y:S05]  /*0af0*/  @P3 BRA `(.L_x_21) ;  /* 0x0000000000183947 */ /* 0x000fea0003800000 */
[----:B---34-:R-:W3:Y:S01]  /*0b00*/  LDS R3, [UR8+0x8] ;  /* 0x00000808ff037984 */ /* 0x018ee20008000800 */
[----:B------:R-:W4:Y:S01]  /*0b10*/  LDC.64 R10, c[0x0][0x388] ;  /* 0x0000e200ff0a7b82 */ /* 0x000f220000000a00 */
[----:B-----5:R-:W-:Y:S02]  /*0b20*/  IMAD.MOV.U32 R4, RZ, RZ, 0x70 ;  /* 0x00000070ff047424 */ /* 0x020fe400078e00ff */
[----:B----4-:R4:W-:Y:S03]  /*0b30*/  STS.64 [UR8], R10 ;  /* 0x0000000aff007988 */ /* 0x0109e60008000a08 */
[----:B---3--:R-:W-:-:S05]  /*0b40*/  LOP3.LUT R3, R3, 0x10, R4, 0xd8, !PT ;  /* 0x0000001003037812 */ /* 0x008fca00078ed804 */
[----:B------:R4:W-:Y:S02]  /*0b50*/  STS [UR8+0x8], R3 ;  /* 0x00000803ff007988 */ /* 0x0009e40008000808 */
.L_x_21:
[----:B-----5:R-:W-:Y:S05]  /*0b60*/  BSYNC.RECONVERGENT B1 ;  /* 0x0000000000017941 */ /* 0x020fea0003800200 */
.L_x_20:
[----:B------:R-:W-:Y:S04]  /*0b70*/  BSSY.RECONVERGENT B2, `(.L_x_22) ;  /* 0x000000f000027945 */ /* 0x000fe80003800200 */
[----:B------:R-:W-:Y:S04]  /*0b80*/  BSSY.RELIABLE B1, `(.L_x_23) ;  /* 0x000000c000017945 */ /* 0x000fe80003800100 */
[----:B------:R-:W-:Y:S05]  /*0b90*/  @P3 BRA `(.L_x_24) ;  /* 0x0000000000283947 */ /* 0x000fea0003800000 */
[----:B---34-:R-:W3:Y:S01]  /*0ba0*/  LDS R3, [UR8+0x34] ;  /* 0x00003408ff037984 */ /* 0x018ee20008000800 */
[----:B------:R-:W-:Y:S01]  /*0bb0*/  IMAD.MOV.U32 R4, RZ, RZ, 0x3f000000 ;  /* 0x3f000000ff047424 */ /* 0x000fe200078e00ff */
[----:B------:R-:W-:Y:S05]  /*0bc0*/  @P3 BREAK.RELIABLE B1 ;  /* 0x0000000000013942 */ /* 0x000fea0003800100 */
[----:B---3--:R-:W-:-:S05]  /*0bd0*/  LOP3.LUT R3, R3, 0xff000000, R4, 0xb8, !PT ;  /* 0xff00000003037812 */ /* 0x008fca00078eb804 */
[----:B------:R3:W-:Y:S01]  /*0be0*/  STS [UR8+0x34], R3 ;  /* 0x00003403ff007988 */ /* 0x0007e20008000808 */
[----:B------:R-:W-:Y:S05]  /*0bf0*/  @P3 BRA `(.L_x_25) ;  /* 0x0000000000183947 */ /* 0x000fea0003800000 */
[----:B------:R-:W4:Y:S01]  /*0c00*/  LDS R4, [UR8+0x38] ;  /* 0x00003808ff047984 */ /* 0x000f220008000800 */
[----:B---3--:R-:W-:-:S05]  /*0c10*/  IMAD.MOV.U32 R3, RZ, RZ, 0x3f ;  /* 0x0000003fff037424 */ /* 0x008fca00078e00ff */
[----:B----4-:R-:W-:-:S05]  /*0c20*/  LOP3.LUT R3, R4, 0xff, R3, 0xb8, !PT ;  /* 0x000000ff04037812 */ /* 0x010fca00078eb803 */
[----:B------:R5:W-:Y:S02]  /*0c30*/  STS [UR8+0x38], R3 ;  /* 0x00003803ff007988 */ /* 0x000be40008000808 */
.L_x_24:
[----:B------:R-:W-:Y:S05]  /*0c40*/  BSYNC.RELIABLE B1 ;  /* 0x0000000000017941 */ /* 0x000fea0003800100 */
.L_x_23:
[----:B------:R2:W-:Y:S02]  /*0c50*/  @!P3 STS [UR8+0x20], R9 ;  /* 0x00002009ff00b988 */ /* 0x0005e40008000808 */
.L_x_25:
[----:B------:R-:W-:Y:S05]  /*0c60*/  BSYNC.RECONVERGENT B2 ;  /* 0x0000000000027941 */ /* 0x000fea0003800200 */
.L_x_22:
[----:B------:R-:W-:Y:S05]  /*0c70*/  WARPSYNC.ALL ;  /* 0x0000000000007948 */ /* 0x000fea0003800000 */
[----:B------:R-:W-:Y:S01]  /*0c80*/  NOP ;  /* 0x0000000000007918 */ /* 0x000fe20000000000 */
[----:B---345:R-:W3:Y:S01]  /*0c90*/  LDC R3, c[0x0][0x39c] ;  /* 0x0000e700ff037b82 */ /* 0x038ee20000000800 */
[----:B------:R-:W-:Y:S01]  /*0ca0*/  BSSY.RECONVERGENT B2, `(.L_x_26) ;  /* 0x0000010000027945 */ /* 0x000fe20003800200 */
[----:B---3--:R-:W-:-:S05]  /*0cb0*/  VIADD R3, R3, 0xffffffff ;  /* 0xffffffff03037836 */ /* 0x008fca0000000000 */
[----:B------:R3:W-:Y:S01]  /*0cc0*/  @!P3 STS [UR8+0x24], R3 ;  /* 0x00002403ff00b988 */ /* 0x0007e20008000808 */
[----:B------:R-:W-:Y:S05]  /*0cd0*/  @P3 BRA `(.L_x_27) ;  /* 0x0000000000303947 */ /* 0x000fea0003800000 */
[----:B------:R-:W4:Y:S01]  /*0ce0*/  LDS R5, [UR8+0x34] ;  /* 0x00003408ff057984 */ /* 0x000f220008000800 */
[----:B------:R-:W5:Y:S03]  /*0cf0*/  LDC.64 R10, c[0x0][0x3b0] ;  /* 0x0000ec00ff0a7b82 */ /* 0x000f660000000a00 */
[----:B------:R-:W2:Y:S01]  /*0d00*/  LDS R4, [UR8+0x1c] ;  /* 0x00001c08ff047984 */ /* 0x000ea20008000800 */
[C---:B-----5:R-:W-:Y:S01]  /*0d10*/  SHF.L.U64.HI R8, R10.reuse, 0x1, R11 ;  /* 0x000000010a087819 */ /* 0x060fe2000001020b */
[----:B------:R-:W-:-:S03]  /*0d20*/  IMAD.SHL.U32 R7, R10, 0x2, RZ ;  /* 0x000000020a077824 */ /* 0x000fc600078e00ff */
[--C-:B--2---:R-:W-:Y:S02]  /*0d30*/  SHF.R.U32.HI R9, RZ, 0x4, R8.reuse ;  /* 0x00000004ff097819 */ /* 0x104fe40000011608 */
[----:B------:R-:W-:-:S05]  /*0d40*/  SHF.R.U64 R7, R7, 0x4, R8 ;  /* 0x0000000407077819 */ /* 0x000fca0000001208 */
[----:B------:R5:W-:Y:S01]  /*0d50*/  STS [UR8+0xc], R7 ;  /* 0x00000c07ff007988 */ /* 0x000be20008000808 */
[----:B----4-:R-:W-:Y:S02]  /*0d60*/  LOP3.LUT R5, R5, 0x7, RZ, 0xb8, !PT ;  /* 0x0000000705057812 */ /* 0x010fe400078eb8ff */
[----:B------:R-:W-:-:S03]  /*0d70*/  LOP3.LUT R4, R4, 0xf, R9, 0xb8, !PT ;  /* 0x0000000f04047812 */ /* 0x000fc600078eb809 */
[----:B------:R5:W-:Y:S04]  /*0d80*/  STS [UR8+0x34], R5 ;  /* 0x00003405ff007988 */ /* 0x000be80008000808 */
[----:B------:R5:W-:Y:S02]  /*0d90*/  STS [UR8+0x1c], R4 ;  /* 0x00001c04ff007988 */ /* 0x000be40008000808 */
.L_x_27:
[----:B------:R-:W-:Y:S05]  /*0da0*/  BSYNC.RECONVERGENT B2 ;  /* 0x0000000000027941 */ /* 0x000fea0003800200 */
.L_x_26:
[----:B------:R-:W-:Y:S04]  /*0db0*/  BSSY.RECONVERGENT B3, `(.L_x_28) ;  /* 0x000001a000037945 */ /* 0x000fe80003800200 */
[----:B------:R-:W-:Y:S04]  /*0dc0*/  BSSY.RELIABLE B2, `(.L_x_29) ;  /* 0x0000015000027945 */ /* 0x000fe80003800100 */
[----:B------:R-:W-:Y:S05]  /*0dd0*/  @P3 BRA `(.L_x_30) ;  /* 0x0000000000203947 */ /* 0x000fea0003800000 */
[----:B-----5:R-:W4:Y:S02]  /*0de0*/  LDS R4, [UR8+0x34] ;  /* 0x00003408ff047984 */ /* 0x020f240008000800 */
[----:B----4-:R-:W-:-:S05]  /*0df0*/  LOP3.LUT R4, R4, 0x38, RZ, 0xb8, !PT ;  /* 0x0000003804047812 */ /* 0x010fca00078eb8ff */
[----:B------:R4:W-:Y:S01]  /*0e00*/  STS [UR8+0x34], R4 ;  /* 0x00003404ff007988 */ /* 0x0009e20008000808 */
[----:B------:R-:W-:Y:S05]  /*0e10*/  @P3 BRA `(.L_x_31) ;  /* 0x0000000000203947 */ /* 0x000fea0003800000 */
[----:B----4-:R-:W4:Y:S01]  /*0e20*/  LDS R4, [UR8+0x8] ;  /* 0x00000808ff047984 */ /* 0x010f220008000800 */
[----:B------:R-:W-:-:S05]  /*0e30*/  IMAD.MOV.U32 R5, RZ, RZ, 0x780 ;  /* 0x00000780ff057424 */ /* 0x000fca00078e00ff */
[----:B----4-:R-:W-:-:S05]  /*0e40*/  LOP3.LUT R4, R4, 0x300, R5, 0xd8, !PT ;  /* 0x0000030004047812 */ /* 0x010fca00078ed805 */
[----:B------:R4:W-:Y:S02]  /*0e50*/  STS [UR8+0x8], R4 ;  /* 0x00000804ff007988 */ /* 0x0009e40008000808 */
.L_x_30:
[----:B------:R-:W-:Y:S05]  /*0e60*/  @P3 BRA `(.L_x_32) ;  /* 0x0000000000283947 */ /* 0x000fea0003800000 */
[----:B----45:R-:W4:Y:S02]  /*0e70*/  LDS R4, [UR8+0x8] ;  /* 0x00000808ff047984 */ /* 0x030f240008000800 */
[----:B----4-:R-:W-:-:S05]  /*0e80*/  LOP3.LUT R4, R4, 0x1800, RZ, 0xb8, !PT ;  /* 0x0000180004047812 */ /* 0x010fca00078eb8ff */
[----:B------:R5:W-:Y:S02]  /*0e90*/  STS [UR8+0x8], R4 ;  /* 0x00000804ff007988 */ /* 0x000be40008000808 */
.L_x_31:
[----:B------:R-:W-:Y:S05]  /*0ea0*/  @P3 BREAK.RELIABLE B2 ;  /* 0x0000000000023942 */ /* 0x000fea0003800100 */
[----:B------:R-:W-:Y:S05]  /*0eb0*/  @P3 BRA `(.L_x_33) ;  /* 0x0000000000243947 */ /* 0x000fea0003800000 */
[----:B----45:R-:W4:Y:S01]  /*0ec0*/  LDS R4, [UR8+0x8] ;  /* 0x00000808ff047984 */ /* 0x030f220008000800 */
[----:B------:R-:W-:-:S05]  /*0ed0*/  IMAD.MOV.U32 R5, RZ, RZ, 0x6000 ;  /* 0x00006000ff057424 */ /* 0x000fca00078e00ff */
[----:B----4-:R-:W-:-:S04]  /*0ee0*/  LOP3.LUT R4, R4, 0x6000, R5, 0xd8, !PT ;  /* 0x0000600004047812 */ /* 0x010fc800078ed805 */
[----:B------:R-:W-:-:S05]  /*0ef0*/  LOP3.LUT R4, R4, 0x400000, RZ, 0xb8, !PT ;  /* 0x0040000004047812 */ /* 0x000fca00078eb8ff */
[----:B------:R4:W-:Y:S02]  /*0f00*/  STS [UR8+0x8], R4 ;  /* 0x00000804ff007988 */ /* 0x0009e40008000808 */
.L_x_32:
[----:B------:R-:W-:Y:S05]  /*0f10*/  BSYNC.RELIABLE B2 ;  /* 0x0000000000027941 */ /* 0x000fea0003800100 */
.L_x_29:
[----:B----45:R-:W4:Y:S02]  /*0f20*/  @!P3 LDS R4, [UR8+0x8] ;  /* 0x00000808ff04b984 */ /* 0x030f240008000800 */
[----:B----4-:R-:W-:-:S05]  /*0f30*/  @!P3 LOP3.LUT R4, R4, 0x8000, RZ, 0xb8, !PT ;  /* 0x000080000404b812 */ /* 0x010fca00078eb8ff */
[----:B------:R4:W-:Y:S02]  /*0f40*/  @!P3 STS [UR8+0x8], R4 ;  /* 0x00000804ff00b988 */ /* 0x0009e40008000808 */
.L_x_33:
[----:B------:R-:W-:Y:S05]  /*0f50*/  BSYNC.RECONVERGENT B3 ;  /* 0x0000000000037941 */ /* 0x000fea0003800200 */
.L_x_28:
[----:B------:R-:W-:Y:S05]  /*0f60*/  WARPSYNC.ALL ;  /* 0x0000000000007948 */ /* 0x000fea0003800000 */
[----:B------:R-:W-:Y:S01]  /*0f70*/  NOP ;  /* 0x0000000000007918 */ /* 0x000fe20000000000 */
[----:B------:R-:W-:-:S04]  /*0f80*/  UIADD3 UR5, UPT, UPT, UR4, 0x80, URZ ;  /* 0x0000008004057890 */ /* 0x000fc8000fffe0ff */
[----:B------:R-:W-:-:S04]  /*0f90*/  UIADD3 UR26, UP0, UPT, UR5, UR20, URZ ;  /* 0x00000014051a7290 */ /* 0x000fc8000ff1e0ff */
[----:B------:R-:W-:Y:S01]  /*0fa0*/  ULEA.HI.X.SX32 UR27, UR5, UR21, 0x1, UP0 ;  /* 0x00000015051b7291 */ /* 0x000fe200080f0eff */
[----:B------:R-:W-:Y:S11]  /*0fb0*/  @P0 BRA `(.L_x_34) ;  /* 0x0000000000300947 */ /* 0x000ff60003800000 */
[----:B----45:R-:W4:Y:S01]  /*0fc0*/  S2R R4, SR_LANEID ;  /* 0x0000000000047919 */ /* 0x030f220000000000 */
[----:B------:R-:W-:Y:S05]  /*0fd0*/  WARPSYNC.ALL ;  /* 0x0000000000007948 */ /* 0x000fea0003800000 */
[----:B------:R-:W-:Y:S01]  /*0fe0*/  NOP ;  /* 0x0000000000007918 */ /* 0x000fe20000000000 */
[----:B----4-:R-:W-:-:S05]  /*0ff0*/  IMAD.SHL.U32 R8, R4, 0x4, RZ ;  /* 0x0000000404087824 */ /* 0x010fca00078e00ff */
[----:B------:R-:W4:Y:S01]  /*1000*/  LDS R7, [R8+UR8] ;  /* 0x0000000808077984 */ /* 0x000f220008000800 */
[----:B------:R-:W-:-:S05]  /*1010*/  IADD3 R4, P1, PT, R8, UR26, RZ ;  /* 0x0000001a08047c10 */ /* 0x000fca000ff3e0ff */
[----:B------:R-:W-:-:S05]  /*1020*/  IMAD.X R5, RZ, RZ, UR27, P1 ;  /* 0x0000001bff057e24 */ /* 0x000fca00088e06ff */
[----:B----4-:R4:W5:Y:S01]  /*1030*/  ATOMG.E.EXCH.STRONG.GPU PT, RZ, [R4], R7 ;  /* 0x0000000704ff73a8 */ /* 0x01096200041ee100 */
[----:B------:R-:W-:-:S04]  /*1040*/  DEPBAR {5,4,3,2,1,0} ;  /* 0x0000003f0000791a */ /* 0x000fc80000000000 */
[----:B------:R-:W2:Y:S02]  /*1050*/  CCTL.E.C.LDCU.IV.DEEP [UR26] ;  /* 0x000000001a007540 */ /* 0x000ea40009c08000 */
[----:B--2---:R4:W-:Y:S01]  /*1060*/  UTMACCTL.IV [UR26] ;  /* 0x000000001a0079b9 */ /* 0x0049e20008000000 */
[----:B------:R-:W-:Y:S01]  /*1070*/  NOP ;  /* 0x0000000000007918 */ /* 0x000fe20000000000 */
.L_x_34:
[----:B------:R-:W-:Y:S05]  /*1080*/  @P0 BRA `(.L_x_35) ;  /* 0x00000000000c0947 */ /* 0x000fea0003800000 */
[----:B------:R0:W-:Y:S01]  /*1090*/  UTMACMDFLUSH ;  /* 0x00000000000079b7 */ /* 0x0001e20000000000 */
[----:B------:R-:W-:Y:S05]  /*10a0*/  @P0 BRA `(.L_x_35) ;  /* 0x0000000000040947 */ /* 0x000fea0003800000 */
[----:B------:R-:W-:-:S04]  /*10b0*/  DEPBAR.LE SB0, 0x0 ;  /* 0x000080000000791a */ /* 0x000fc80000000000 */
.L_x_35:
[----:B------:R-:W-:Y:S05]  /*10c0*/  WARPSYNC.ALL ;  /* 0x0000000000007948 */ /* 0x000fea0003800000 */
[----:B------:R-:W-:Y:S01]  /*10d0*/  NOP ;  /* 0x0000000000007918 */ /* 0x000fe20000000000 */
[----:B-----5:R-:W-:Y:S06]  /*10e0*/  BAR.SYNC.DEFER_BLOCKING 0x0 ;  /* 0x0000000000007b1d */ /* 0x020fec0000010000 */
[----:B------:R-:W-:Y:S02]  /*10f0*/  BSSY.RECONVERGENT B3, `(.L_x_36) ;  /* 0x000000b000037945 */ /* 0x000fe40003800200 */
[----:B------:R-:W-:Y:S06]  /*1100*/  BAR.SYNC.DEFER_BLOCKING 0x0 ;  /* 0x0000000000007b1d */ /* 0x000fec0000010000 */
[----:B------:R5:W-:Y:S01]  /*1110*/  @!P0 STS [R12], RZ ;  /* 0x000000ff0c008388 */ /* 0x000be20000000800 */
[----:B------:R-:W-:Y:S01]  /*1120*/  NOP ;  /* 0x0000000000007918 */ /* 0x000fe20000000000 */
[----:B------:R-:W-:Y:S05]  /*1130*/  @P3 BRA `(.L_x_37) ;  /* 0x0000000000183947 */ /* 0x000fea0003800000 */
[----:B----4-:R-:W4:Y:S01]  /*1140*/  LDS R4, [UR8+0x8] ;  /* 0x00000808ff047984 */ /* 0x010f220008000800 */
[----:B--2---:R-:W2:Y:S01]  /*1150*/  LDC.64 R8, c[0x0][0x390] ;  /* 0x0000e400ff087b82 */ /* 0x004ea20000000a00 */
[----:B------:R-:W-:Y:S02]  /*1160*/  IMAD.MOV.U32 R5, RZ, RZ, 0x70 ;  /* 0x00000070ff057424 */ /* 0x000fe400078e00ff */
[----:B--2---:R2:W-:Y:S03]  /*1170*/  STS.64 [UR8], R8 ;  /* 0x00000008ff007988 */ /* 0x0045e60008000a08 */
[----:B----4-:R-:W-:-:S05]  /*1180*/  LOP3.LUT R4, R4, 0x10, R5, 0xd8, !PT ;  /* 0x0000001004047812 */ /* 0x010fca00078ed805 */
[----:B------:R2:W-:Y:S02]  /*1190*/  STS [UR8+0x8], R4 ;  /* 0x00000804ff007988 */ /* 0x0005e40008000808 */
.L_x_37:
[----:B----4-:R-:W-:Y:S05]  /*11a0*/  BSYNC.RECONVERGENT B3 ;  /* 0x0000000000037941 */ /* 0x010fea0003800200 */
.L_x_36:
[----:B------:R-:W-:Y:S04]  /*11b0*/  BSSY.RECONVERGENT B4, `(.L_x_38) ;  /* 0x0000011000047945 */ /* 0x000fe80003800200 */
[----:B------:R-:W-:Y:S04]  /*11c0*/  BSSY.RELIABLE B3, `(.L_x_39) ;  /* 0x000000e000037945 */ /* 0x000fe80003800100 */
[----:B------:R-:W-:Y:S05]  /*11d0*/  @P3 BRA `(.L_x_40) ;  /* 0x0000000000243947 */ /* 0x000fea0003800000 */
[----:B--2---:R-:W2:Y:S01]  /*11e0*/  LDS R4, [UR8+0x34] ;  /* 0x00003408ff047984 */ /* 0x004ea20008000800 */
[----:B------:R-:W-:-:S05]  /*11f0*/  IMAD.MOV.U32 R5, RZ, RZ, 0x3f000000 ;  /* 0x3f000000ff057424 */ /* 0x000fca00078e00ff */
[----:B--2---:R-:W-:-:S05]  /*1200*/  LOP3.LUT R4, R4, 0xff000000, R5, 0xb8, !PT ;  /* 0xff00000004047812 */ /* 0x004fca00078eb805 */
[----:B------:R2:W-:Y:S01]  /*1210*/  STS [UR8+0x34], R4 ;  /* 0x00003404ff007988 */ /* 0x0005e20008000808 */
[----:B------:R-:W-:Y:S05]  /*1220*/  @P3 BRA `(.L_x_41) ;  /* 0x00000000001c3947 */ /* 0x000fea0003800000 */
[----:B--2---:R-:W2:Y:S01]  /*1230*/  LDS R4, [UR8+0x38] ;  /* 0x00003808ff047984 */ /* 0x004ea20008000800 */
[----:B------:R-:W-:-:S05]  /*1240*/  IMAD.MOV.U32 R5, RZ, RZ, 0x7f ;  /* 0x0000007fff057424 */ /* 0x000fca00078e00ff */
[----:B--2---:R-:W-:-:S05]  /*1250*/  LOP3.LUT R4, R4, 0xff, R5, 0xb8, !PT ;  /* 0x000000ff04047812 */ /* 0x004fca00078eb805 */
[----:B------:R4:W-:Y:S02]  /*1260*/  STS [UR8+0x38], R4 ;  /* 0x00003804ff007988 */ /* 0x0009e40008000808 */
.L_x_40:
[----:B------:R-:W-:Y:S05]  /*1270*/  @P3 BREAK.RELIABLE B3 ;  /* 0x0000000000033942 */ /* 0x000fea0003800100 */
[----:B------:R-:W-:Y:S05]  /*1280*/  @P3 BRA `(.L_x_42) ;  /* 0x00000000000c3947 */ /* 0x000fea0003800000 */
[----:B------:R2:W-:Y:S02]  /*1290*/  STS [UR8+0x20], R3 ;  /* 0x00002003ff007988 */ /* 0x0005e40008000808 */
.L_x_41:
[----:B------:R-:W-:Y:S05]  /*12a0*/  BSYNC.RELIABLE B3 ;  /* 0x0000000000037941 */ /* 0x000fea0003800100 */
.L_x_39:
[----:B------:R2:W-:Y:S02]  /*12b0*/  @!P3 STS [UR8+0x24], R2 ;  /* 0x00002402ff00b988 */ /* 0x0005e40008000808 */
.L_x_42:
[----:B------:R-:W-:Y:S05]  /*12c0*/  BSYNC.RECONVERGENT B4 ;  /* 0x0000000000047941 */ /* 0x000fea0003800200 */
.L_x_38:
[----:B------:R-:W-:Y:S05]  /*12d0*/  WARPSYNC.ALL ;  /* 0x0000000000007948 */ /* 0x000fea0003800000 */
[----:B------:R-:W-:Y:S01]  /*12e0*/  NOP ;  /* 0x0000000000007918 */ /* 0x000fe20000000000 */
[----:B------:R-:W-:Y:S04]  /*12f0*/  BSSY.RECONVERGENT B4, `(.L_x_43) ;  /* 0x000000e000047945 */ /* 0x000fe80003800200 */
[----:B------:R-:W-:Y:S05]  /*1300*/  @P3 BRA `(.L_x_44) ;  /* 0x0000000000303947 */ /* 0x000fea0003800000 */
[----:B--23--:R-:W2:Y:S01]  /*1310*/  LDS R3, [UR8+0x34] ;  /* 0x00003408ff037984 */ /* 0x00cea20008000800 */
[----:B----4-:R-:W3:Y:S03]  /*1320*/  LDC.64 R4, c[0x0][0x3b8] ;  /* 0x0000ee00ff047b82 */ /* 0x010ee60000000a00 */
        /* <DEDUP_REMOVED lines=10> */
.L_x_44:
[----:B------:R-:W-:Y:S05]  /*13d0*/  BSYNC.RECONVERGENT B4 ;  /* 0x0000000000047941 */ /* 0x000fea0003800200 */
.L_x_43:
[----:B------:R-:W-:Y:S04]  /*13e0*/  BSSY.RECONVERGENT B5, `(.L_x_45) ;  /* 0x000001a000057945 */ /* 0x000fe80003800200 */
[----:B------:R-:W-:Y:S04]  /*13f0*/  BSSY.RELIABLE B4, `(.L_x_46) ;  /* 0x0000015000047945 */ /* 0x000fe80003800100 */
[----:B------:R-:W-:Y:S05]  /*1400*/  @P3 BRA `(.L_x_47) ;  /* 0x0000000000203947 */ /* 0x000fea0003800000 */
[----:B--23--:R-:W2:Y:S02]  /*1410*/  LDS R2, [UR8+0x34] ;  /* 0x00003408ff027984 */ /* 0x00cea40008000800 */
[----:B--2---:R-:W-:-:S05]  /*1420*/  LOP3.LUT R2, R2, 0x38, RZ, 0xb8, !PT ;  /* 0x0000003802027812 */ /* 0x004fca00078eb8ff */
[----:B------:R2:W-:Y:S01]  /*1430*/  STS [UR8+0x34], R2 ;  /* 0x00003402ff007988 */ /* 0x0005e20008000808 */
[----:B------:R-:W-:Y:S05]  /*1440*/  @P3 BRA `(.L_x_48) ;  /* 0x0000000000203947 */ /* 0x000fea0003800000 */
[----:B--2---:R-:W2:Y:S01]  /*1450*/  LDS R2, [UR8+0x8] ;  /* 0x00000808ff027984 */ /* 0x004ea20008000800 */
[----:B------:R-:W-:-:S05]  /*1460*/  IMAD.MOV.U32 R3, RZ, RZ, 0x780 ;  /* 0x00000780ff037424 */ /* 0x000fca00078e00ff */
[----:B--2---:R-:W-:-:S05]  /*1470*/  LOP3.LUT R2, R2, 0x300, R3, 0xd8, !PT ;  /* 0x0000030002027812 */ /* 0x004fca00078ed803 */
[----:B------:R2:W-:Y:S02]  /*1480*/  STS [UR8+0x8], R2 ;  /* 0x00000802ff007988 */ /* 0x0005e40008000808 */
.L_x_47:
[----:B------:R-:W-:Y:S05]  /*1490*/  @P3 BRA `(.L_x_49) ;  /* 0x0000000000283947 */ /* 0x000fea0003800000 */
[----:B--23--:R-:W2:Y:S02]  /*14a0*/  LDS R2, [UR8+0x8] ;  /* 0x00000808ff027984 */ /* 0x00cea40008000800 */
[----:B--2---:R-:W-:-:S05]  /*14b0*/  LOP3.LUT R2, R2, 0x1800, RZ, 0xb8, !PT ;  /* 0x0000180002027812 */ /* 0x004fca00078eb8ff */
[----:B------:R3:W-:Y:S02]  /*14c0*/  STS [UR8+0x8], R2 ;  /* 0x00000802ff007988 */ /* 0x0007e40008000808 */
.L_x_48:
[----:B------:R-:W-:Y:S05]  /*14d0*/  @P3 BREAK.RELIABLE B4 ;  /* 0x0000000000043942 */ /* 0x000fea0003800100 */
[----:B------:R-:W-:Y:S05]  /*14e0*/  @P3 BRA `(.L_x_50) ;  /* 0x0000000000243947 */ /* 0x000fea0003800000 */
[----:B--23--:R-:W2:Y:S01]  /*14f0*/  LDS R2, [UR8+0x8] ;  /* 0x00000808ff027984 */ /* 0x00cea20008000800 */
[----:B------:R-:W-:-:S05]  /*1500*/  IMAD.MOV.U32 R3, RZ, RZ, 0x6000 ;  /* 0x00006000ff037424 */ /* 0x000fca00078e00ff */
[----:B--2---:R-:W-:-:S04]  /*1510*/  LOP3.LUT R2, R2, 0x6000, R3, 0xd8, !PT ;  /* 0x0000600002027812 */ /* 0x004fc800078ed803 */
[----:B------:R-:W-:-:S05]  /*1520*/  LOP3.LUT R2, R2, 0x400000, RZ, 0xb8, !PT ;  /* 0x0040000002027812 */ /* 0x000fca00078eb8ff */
[----:B------:R2:W-:Y:S02]  /*1530*/  STS [UR8+0x8], R2 ;  /* 0x00000802ff007988 */ /* 0x0005e40008000808 */
.L_x_49:
[----:B------:R-:W-:Y:S05]  /*1540*/  BSYNC.RELIABLE B4 ;  /* 0x0000000000047941 */ /* 0x000fea0003800100 */
.L_x_46:
[----:B--23--:R-:W2:Y:S02]  /*1550*/  @!P3 LDS R2, [UR8+0x8] ;  /* 0x00000808ff02b984 */ /* 0x00cea40008000800 */
[----:B--2---:R-:W-:-:S05]  /*1560*/  @!P3 LOP3.LUT R2, R2, 0x8000, RZ, 0xb8, !PT ;  /* 0x000080000202b812 */ /* 0x004fca00078eb8ff */
[----:B------:R2:W-:Y:S02]  /*1570*/  @!P3 STS [UR8+0x8], R2 ;  /* 0x00000802ff00b988 */ /* 0x0005e40008000808 */
.L_x_50:
[----:B------:R-:W-:Y:S05]  /*1580*/  BSYNC.RECONVERGENT B5 ;  /* 0x0000000000057941 */ /* 0x000fea0003800200 */
.L_x_45:
[----:B------:R-:W-:Y:S05]  /*1590*/  WARPSYNC.ALL ;  /* 0x0000000000007948 */ /* 0x000fea0003800000 */
[----:B------:R-:W-:Y:S01]  /*15a0*/  NOP ;  /* 0x0000000000007918 */ /* 0x000fe20000000000 */
[----:B------:R-:W-:-:S04]  /*15b0*/  UIADD3 UR4, UPT, UPT, UR4, 0x100, URZ ;  /* 0x0000010004047890 */ /* 0x000fc8000fffe0ff */
[----:B------:R-:W-:-:S04]  /*15c0*/  UIADD3 UR20, UP0, UPT, UR4, UR20, URZ ;  /* 0x0000001404147290 */ /* 0x000fc8000ff1e0ff */
[----:B------:R-:W-:Y:S01]  /*15d0*/  ULEA.HI.X.SX32 UR21, UR4, UR21, 0x1, UP0 ;  /* 0x0000001504157291 */ /* 0x000fe200080f0eff */
[----:B------:R-:W-:Y:S11]  /*15e0*/  @P0 BRA `(.L_x_51) ;  /* 0x0000000000300947 */ /* 0x000ff60003800000 */
[----:B--23--:R-:W2:Y:S01]  /*15f0*/  S2R R2, SR_LANEID ;  /* 0x0000000000027919 */ /* 0x00cea20000000000 */
[----:B------:R-:W-:Y:S05]  /*1600*/  WARPSYNC.ALL ;  /* 0x0000000000007948 */ /* 0x000fea0003800000 */
[----:B------:R-:W-:Y:S01]  /*1610*/  NOP ;  /* 0x0000000000007918 */ /* 0x000fe20000000000 */
[----:B--2-4-:R-:W-:-:S05]  /*1620*/  IMAD.SHL.U32 R4, R2, 0x4, RZ ;  /* 0x0000000402047824 */ /* 0x014fca00078e00ff */
[----:B------:R-:W2:Y:S01]  /*1630*/  LDS R5, [R4+UR8] ;  /* 0x0000000804057984 */ /* 0x000ea20008000800 */
[----:B------:R-:W-:-:S05]  /*1640*/  IADD3 R2, P1, PT, R4, UR20, RZ ;  /* 0x0000001404027c10 */ /* 0x000fca000ff3e0ff */
[----:B------:R-:W-:-:S05]  /*1650*/  IMAD.X R3, RZ, RZ, UR21, P1 ;  /* 0x00000015ff037e24 */ /* 0x000fca00088e06ff */
[----:B--2---:R2:W3:Y:S01]  /*1660*/  ATOMG.E.EXCH.STRONG.GPU PT, RZ, [R2], R5 ;  /* 0x0000000502ff73a8 */ /* 0x0044e200041ee100 */
[----:B------:R-:W-:-:S04]  /*1670*/  DEPBAR {5,4,3,2,1,0} ;  /* 0x0000003f0000791a */ /* 0x000fc80000000000 */
[----:B------:R-:W4:Y:S02]  /*1680*/  CCTL.E.C.LDCU.IV.DEEP [UR20] ;  /* 0x0000000014007540 */ /* 0x000f240009c08000 */
[----:B----4-:R2:W-:Y:S01]  /*1690*/  UTMACCTL.IV [UR20] ;  /* 0x00000000140079b9 */ /* 0x0105e20008000000 */
[----:B------:R-:W-:Y:S01]  /*16a0*/  NOP ;  /* 0x0000000000007918 */ /* 0x000fe20000000000 */
.L_x_51:
[----:B------:R-:W-:Y:S05]  /*16b0*/  @P0 BRA `(.L_x_52) ;  /* 0x00000000000c0947 */ /* 0x000fea0003800000 */
[----:B------:R0:W-:Y:S01]  /*16c0*/  UTMACMDFLUSH ;  /* 0x00000000000079b7 */ /* 0x0001e20000000000 */
[----:B------:R-:W-:Y:S05]  /*16d0*/  @P0 BRA `(.L_x_52) ;  /* 0x0000000000040947 */ /* 0x000fea0003800000 */
[----:B------:R-:W-:-:S04]  /*16e0*/  DEPBAR.LE SB0, 0x0 ;  /* 0x000080000000791a */ /* 0x000fc80000000000 */
.L_x_52:
[----:B------:R-:W-:Y:S05]  /*16f0*/  WARPSYNC.ALL ;  /* 0x0000000000007948 */ /* 0x000fea0003800000 */
[----:B------:R-:W-:Y:S01]  /*1700*/  NOP ;  /* 0x0000000000007918 */ /* 0x000fe20000000000 */
[----:B---3--:R-:W-:Y:S01]  /*1710*/  BAR.SYNC.DEFER_BLOCKING 0x0 ;  /* 0x0000000000007b1d */ /* 0x008fe20000010000 */
[----:B--2---:R-:W-:Y:S01]  /*1720*/  SHF.R.U32.HI R2, RZ, 0x5, R0 ;  /* 0x00000005ff027819 */ /* 0x004fe20000011600 */
[----:B------:R-:W-:-:S03]  /*1730*/  UIADD3 UR12, UPT, UPT, UR8, 0x18020, URZ ;  /* 0x00018020080c7890 */ /* 0x000fc6000fffe0ff */
[----:B------:R-:W-:Y:S01]  /*1740*/  R2UR UR22, R2 ;  /* 0x00000000021672ca */ /* 0x000fe200000e0000 */
[----:B------:R-:W-:Y:S01]  /*1750*/  VOTEU.ALL UP0, P3 ;  /* 0x0000000000ff7886 */ /* 0x000fe20001800000 */
[----:B------:R-:W-:Y:S01]  /*1760*/  UMOV UR4, 0x1 ;  /* 0x0000000100047882 */ /* 0x000fe20000000000 */
[----:B------:R-:W-:Y:S01]  /*1770*/  VOTEU.ALL UP1, P3 ;  /* 0x0000000000ff7886 */ /* 0x000fe20001820000 */
[----:B------:R-:W-:Y:S02]  /*1780*/  BSSY.RECONVERGENT B5, `(.L_x_53) ;  /* 0x0000018000057945 */ /* 0x000fe40003800200 */
[----:B------:R-:W-:-:S04]  /*1790*/  @!UP0 UIADD3 UR10, UPT, UPT, -UR4, 0x100000, URZ ;  /* 0x00100000040a8890 */ /* 0x000fc8000fffe1ff */
[----:B------:R-:W-:Y:S02]  /*17a0*/  @!UP0 USHF.L.U32 UR11, UR10, 0xb, URZ ;  /* 0x0000000b0a0b8899 */ /* 0x000fe400080006ff */
[----:B------:R-:W-:Y:S02]  /*17b0*/  @!UP0 USHF.L.U32 UR10, UR10, 0x1, URZ ;  /* 0x000000010a0a8899 */ /* 0x000fe400080006ff */
[----:B------:R-:W-:-:S04]  /*17c0*/  @!UP0 UIADD3 UR4, UPT, UPT, -UR4, 0x100000, URZ ;  /* 0x0010000004048890 */ /* 0x000fc8000fffe1ff */
[----:B------:R-:W-:Y:S02]  /*17d0*/  @!UP0 USHF.L.U32 UR5, UR4, 0xb, URZ ;  /* 0x0000000b04058899 */ /* 0x000fe400080006ff */
[----:B------:R-:W-:Y:S01]  /*17e0*/  @!UP0 USHF.L.U32 UR4, UR4, 0x1, URZ ;  /* 0x0000000104048899 */ /* 0x000fe200080006ff */
[----:B------:R-:W-:Y:S01]  /*17f0*/  VOTEU.ALL UP0, P3 ;  /* 0x0000000000ff7886 */ /* 0x000fe20001800000 */
[----:B------:R-:W2:Y:S04]  /*1800*/  FENCE.VIEW.ASYNC.S ;  /* 0x00000000000073c6 */ /* 0x000ea80000000000 */
[----:B--2---:R2:W3:Y:S06]  /*1810*/  @!UP0 SYNCS.EXCH.64 URZ, [UR8+0x18000], UR10 ;  /* 0x0180000a08ff85b2 */ /* 0x0044ec0008000100 */
[----:B------:R2:W3:Y:S02]  /*1820*/  @!UP1 SYNCS.EXCH.64 URZ, [UR8+0x18020], UR4 ;  /* 0x0180200408ff95b2 */ /* 0x0004e40008000100 */
[----:B---3--:R-:W-:Y:S06]  /*1830*/  BAR.SYNC.DEFER_BLOCKING 0x0 ;  /* 0x0000000000007b1d */ /* 0x008fec0000010000 */
[----:B------:R-:W-:Y:S05]  /*1840*/  @P3 BRA `(.L_x_54) ;  /* 0x00000000002c3947 */ /* 0x000fea0003800000 */
[----:B--2---:R-:W-:Y:S02]  /*1850*/  UMOV UR4, 0x1 ;  /* 0x0000000100047882 */ /* 0x004fe40000000000 */
[----:B------:R-:W-:-:S04]  /*1860*/  UIADD3 UR10, UPT, UPT, -UR4, 0x100000, URZ ;  /* 0x00100000040a7890 */ /* 0x000fc8000fffe1ff */
[----:B------:R-:W-:Y:S02]  /*1870*/  USHF.L.U32 UR11, UR10, 0xb, URZ ;  /* 0x0000000b0a0b7899 */ /* 0x000fe400080006ff */
[----:B------:R-:W-:Y:S02]  /*1880*/  USHF.L.U32 UR10, UR10, 0x1, URZ ;  /* 0x000000010a0a7899 */ /* 0x000fe400080006ff */
[----:B------:R-:W-:-:S04]  /*1890*/  UIADD3 UR4, UPT, UPT, -UR4, 0x100000, URZ ;  /* 0x0010000004047890 */ /* 0x000fc8000fffe1ff */
[----:B------:R-:W-:Y:S02]  /*18a0*/  USHF.L.U32 UR5, UR4, 0xb, URZ ;  /* 0x0000000b04057899 */ /* 0x000fe400080006ff */
[----:B------:R-:W-:Y:S01]  /*18b0*/  USHF.L.U32 UR4, UR4, 0x1, URZ ;  /* 0x0000000104047899 */ /* 0x000fe200080006ff */
[----:B------:R-:W2:Y:S03]  /*18c0*/  FENCE.VIEW.ASYNC.S ;  /* 0x00000000000073c6 */ /* 0x000ea60000000000 */
[----:B--2---:R3:W2:Y:S08]  /*18d0*/  SYNCS.EXCH.64 URZ, [UR8+0x18008], UR10 ;  /* 0x0180080a08ff75b2 */ /* 0x0046b00008000100 */
[----:B------:R3:W4:Y:S02]  /*18e0*/  SYNCS.EXCH.64 URZ, [UR8+0x18028], UR4 ;  /* 0x0180280408ff75b2 */ /* 0x0007240008000100 */
[----:B---3--:R-:W-:Y:S01]  /*18f0*/  NOP ;  /* 0x0000000000007918 */ /* 0x008fe20000000000 */
.L_x_54:
[----:B--2---:R-:W-:Y:S05]  /*1900*/  BSYNC.RECONVERGENT B5 ;  /* 0x0000000000057941 */ /* 0x004fea0003800200 */
.L_x_53:
[----:B----4-:R-:W-:Y:S06]  /*1910*/  BAR.SYNC.DEFER_BLOCKING 0x0 ;  /* 0x0000000000007b1d */ /* 0x010fec0000010000 */
[----:B------:R-:W-:Y:S04]  /*1920*/  BSSY.RECONVERGENT B5, `(.L_x_55) ;  /* 0x000000d000057945 */ /* 0x000fe80003800200 */
[----:B------:R-:W-:Y:S05]  /*1930*/  @P3 BRA `(.L_x_56) ;  /* 0x00000000002c3947 */ /* 0x000fea0003800000 */
[----:B------:R-:W-:Y:S02]  /*1940*/  UMOV UR4, 0x1 ;  /* 0x0000000100047882 */ /* 0x000fe40000000000 */
[----:B------:R-:W-:-:S04]  /*1950*/  UIADD3 UR10, UPT, UPT, -UR4, 0x100000, URZ ;  /* 0x00100000040a7890 */ /* 0x000fc8000fffe1ff */
[----:B------:R-:W-:Y:S02]  /*1960*/  USHF.L.U32 UR11, UR10, 0xb, URZ ;  /* 0x0000000b0a0b7899 */ /* 0x000fe400080006ff */
[----:B------:R-:W-:Y:S02]  /*1970*/  USHF.L.U32 UR10, UR10, 0x1, URZ ;  /* 0x000000010a0a7899 */ /* 0x000fe400080006ff */
[----:B------:R-:W-:-:S04]  /*1980*/  UIADD3 UR4, UPT, UPT, -UR4, 0x100000, URZ ;  /* 0x0010000004047890 */ /* 0x000fc8000fffe1ff */
[----:B------:R-:W-:Y:S02]  /*1990*/  USHF.L.U32 UR5, UR4, 0xb, URZ ;  /* 0x0000000b04057899 */ /* 0x000fe400080006ff */
[----:B------:R-:W-:Y:S01]  /*19a0*/  USHF.L.U32 UR4, UR4, 0x1, URZ ;  /* 0x0000000104047899 */ /* 0x000fe200080006ff */
[----:B------:R-:W2:Y:S03]  /*19b0*/  FENCE.VIEW.ASYNC.S ;  /* 0x00000000000073c6 */ /* 0x000ea60000000000 */
[----:B--2---:R2:W3:Y:S08]  /*19c0*/  SYNCS.EXCH.64 URZ, [UR8+0x18010], UR10 ;  /* 0x0180100a08ff75b2 */ /* 0x0044f00008000100 */
[----:B------:R2:W4:Y:S01]  /*19d0*/  SYNCS.EXCH.64 URZ, [UR8+0x18030], UR4 ;  /* 0x0180300408ff75b2 */ /* 0x0005220008000100 */
[----:B------:R-:W-:Y:S01]  /*19e0*/  NOP ;  /* 0x0000000000007918 */ /* 0x000fe20000000000 */
.L_x_56:
[----:B--2---:R-:W-:Y:S05]  /*19f0*/  BSYNC.RECONVERGENT B5 ;  /* 0x0000000000057941 */ /* 0x004fea0003800200 */
.L_x_55:
[----:B---34-:R-:W-:Y:S01]  /*1a00*/  BAR.SYNC.DEFER_BLOCKING 0x0 ;  /* 0x0000000000007b1d */ /* 0x018fe20000010000 */
[----:B------:R-:W-:Y:S01]  /*1a10*/  USHF.L.U32 UR15, UR7, 0x7, URZ ;  /* 0x00000007070f7899 */ /* 0x000fe200080006ff */
[----:B------:R-:W-:Y:S01]  /*1a20*/  ISETP.GE.AND P0, PT, R6, 0x1, PT ;  /* 0x000000010600780c */ /* 0x000fe20003f06270 */
[----:B------:R-:W-:-:S03]  /*1a30*/  USHF.L.U32 UR19, UR9, 0x6, URZ ;  /* 0x0000000609137899 */ /* 0x000fc600080006ff */
        /* <DEDUP_REMOVED lines=13> */
.L_x_58:
[----:B--2---:R-:W-:Y:S05]  /*1b10*/  BSYNC.RECONVERGENT B5 ;  /* 0x0000000000057941 */ /* 0x004fea0003800200 */
.L_x_57:
[----:B------:R-:W-:Y:S05]  /*1b20*/  @!P0 BRA `(.L_x_59) ;  /* 0x0000000800748947 */ /* 0x000fea0003800000 */
[----:B---34-:R-:W-:Y:S01]  /*1b30*/  BAR.SYNC.DEFER_BLOCKING 0x0 ;  /* 0x0000000000007b1d */ /* 0x018fe20000010000 */
[----:B------:R-:W-:Y:S01]  /*1b40*/  @!P3 IMAD.MOV.U32 R2, RZ, RZ, 0x6000 ;  /* 0x00006000ff02b424 */ /* 0x000fe200078e00ff */
[----:B------:R-:W-:Y:S02]  /*1b50*/  ELECT P1, URZ, PT ;  /* 0x0000000000ff782f */ /* 0x000fe40003820000 */
[----:B------:R-:W-:Y:S02]  /*1b60*/  ELECT P0, URZ, PT ;  /* 0x0000000000ff782f */ /* 0x000fe40003800000 */
[C---:B------:R-:W-:Y:S01]  /*1b70*/  ISETP.LT.U32.AND P1, PT, R36.reuse, 0x20, P1 ;  /* 0x000000202400780c */ /* 0x040fe20000f21070 */
[----:B------:R-:W-:Y:S01]  /*1b80*/  UMOV UR11, UR15 ;  /* 0x0000000f000b7c82 */ /* 0x000fe20008000000 */
[----:B------:R-:W-:Y:S01]  /*1b90*/  ISETP.LT.U32.AND P0, PT, R36, 0x20, P0 ;  /* 0x000000202400780c */ /* 0x000fe20000701070 */
[----:B------:R-:W-:-:S10]  /*1ba0*/  UIADD3 UR16, UPT, UPT, UR8, 0x10000, URZ ;  /* 0x0001000008107890 */ /* 0x000fd4000fffe0ff */
[----:B------:R-:W-:Y:S01]  /*1bb0*/  VOTEU.ANY UP0, P1 ;  /* 0x0000000000ff7886 */ /* 0x000fe20000800100 */
[----:B------:R-:W-:Y:S01]  /*1bc0*/  VOTEU.ANY UP2, P1 ;  /* 0x0000000000ff7886 */ /* 0x000fe20000840100 */
[----:B------:R-:W-:Y:S01]  /*1bd0*/  VOTEU.ANY UP1, P0 ;  /* 0x0000000000ff7886 */ /* 0x000fe20000020100 */
[----:B------:R-:W-:Y:S01]  /*1be0*/  VOTEU.ANY UP3, P0 ;  /* 0x0000000000ff7886 */ /* 0x000fe20000060100 */
[----:B------:R2:W-:Y:S01]  /*1bf0*/  @!P3 SYNCS.ARRIVE.TRANS64 RZ, [UR8+0x18000], R2 ;  /* 0x01800002ffffb9a7 */ /* 0x0005e20008000008 */
[----:B------:R3:W-:Y:S06]  /*1c00*/  MEMBAR.ALL.CTA ;  /* 0x0000000000007992 */ /* 0x0007ec0000008000 */
[----:B---3--:R-:W3:Y:S01]  /*1c10*/  FENCE.VIEW.ASYNC.S ;  /* 0x00000000000073c6 */ /* 0x008ee20000000000 */
[----:B------:R-:W-:Y:S01]  /*1c20*/  @UP0 UIADD3 UR9, UPT, UPT, UR8, 0x18000, URZ ;  /* 0x0001800008090890 */ /* 0x000fe2000fffe0ff */
[----:B------:R-:W-:Y:S01]  /*1c30*/  @UP0 UMOV UR10, URZ ;  /* 0x000000ff000a0c82 */ /* 0x000fe20008000000 */
[----:B------:R-:W-:Y:S01]  /*1c40*/  @UP1 UIADD3 UR17, UPT, UPT, UR8, 0x18000, URZ ;  /* 0x0001800008111890 */ /* 0x000fe2000fffe0ff */
[----:B------:R-:W-:Y:S01]  /*1c50*/  @UP1 UMOV UR18, URZ ;  /* 0x000000ff00121c82 */ /* 0x000fe20008000000 */
[----:B------:R-:W-:Y:S01]  /*1c60*/  UISETP.NE.U32.AND UP0, UPT, UR22, URZ, UPT ;  /* 0x000000ff1600728c */ /* 0x000fe2000bf05070 */
[----:B---3--:R-:W-:Y:S06]  /*1c70*/  BAR.SYNC.DEFER_BLOCKING 0x0 ;  /* 0x0000000000007b1d */ /* 0x008fec0000010000 */
[----:B------:R2:W-:Y:S02]  /*1c80*/  @UP2 UTMALDG.2D [UR8], [UR24] ;  /* 0x00000008180025b4 */ /* 0x0005e40008008000 */
[----:B------:R-:W-:Y:S06]  /*1c90*/  BAR.SYNC.DEFER_BLOCKING 0x0 ;  /* 0x0000000000007b1d */ /* 0x000fec0000010000 */
[----:B------:R2:W-:Y:S02]  /*1ca0*/  @UP3 UTMALDG.2D [UR16], [UR26] ;  /* 0x000000101a0035b4 */ /* 0x0005e40008008000 */
[----:B------:R-:W-:Y:S06]  /*1cb0*/  BAR.SYNC.DEFER_BLOCKING 0x0 ;  /* 0x0000000000007b1d */ /* 0x000fec0000010000 */
[----:B------:R-:W3:Y:S02]  /*1cc0*/  SYNCS.PHASECHK.TRANS64.TRYWAIT P0, [UR8+0x18000], RZ ;  /* 0x018000ffff0075a7 */ /* 0x000ee40008001108 */
[----:B--23--:R-:W-:Y:S05]  /*1cd0*/  @!P0 BRA `(.L_x_60) ;  /* 0x0000000c00dc8947 */ /* 0x00cfea0003800000 */
.L_x_78:
[----:B------:R-:W-:Y:S05]  /*1ce0*/  BRA.U UP0, `(.L_x_61) ;  /* 0x0000000100747547 */ /* 0x000fea000b800000 */
[----:B------:R-:W-:Y:S02]  /*1cf0*/  USHF.R.U32.HI UR6, URZ, 0x4, UR8 ;  /* 0x00000004ff067899 */ /* 0x000fe40008011608 */
[----:B------:R-:W-:Y:S02]  /*1d00*/  USHF.R.U32.HI UR10, URZ, 0x4, UR16 ;  /* 0x00000004ff0a7899 */ /* 0x000fe40008011610 */
[----:B------:R-:W-:Y:S02]  /*1d10*/  USGXT.U32 UR6, UR6, 0xe ;  /* 0x0000000e0606789a */ /* 0x000fe40008000000 */
[----:B------:R-:W-:Y:S02]  /*1d20*/  USGXT.U32 UR10, UR10, 0xe ;  /* 0x0000000e0a0a789a */ /* 0x000fe40008000000 */
[----:B------:R-:W-:Y:S02]  /*1d30*/  UIADD3 UR32, UP0, UPT, UR6, 0x2, URZ ;  /* 0x0000000206207890 */ /* 0x000fe4000ff1e0ff */
[----:B------:R-:W-:Y:S01]  /*1d40*/  UIADD3 UR34, UP1, UPT, UR10, 0x2, URZ ;  /* 0x000000020a227890 */ /* 0x000fe2000ff3e0ff */
[----:B------:R-:W-:Y:S01]  /*1d50*/  UMOV UR4, URZ ;  /* 0x000000ff00047c82 */ /* 0x000fe20008000000 */
[----:B------:R-:W-:Y:S01]  /*1d60*/  UMOV UR5, URZ ;  /* 0x000000ff00057c82 */ /* 0x000fe20008000000 */
[----:B------:R-:W-:-:S02]  /*1d70*/  UIADD3.X UR33, UPT, UPT, UR4, 0x40004040, URZ, UP0, !UPT ;  /* 0x4000404004217890 */ /* 0x000fc400087fe4ff */
[----:B------:R-:W-:Y:S02]  /*1d80*/  UIADD3.X UR35, UPT, UPT, UR5, 0x40004040, URZ, UP1, !UPT ;  /* 0x4000404005237890 */ /* 0x000fe40008ffe4ff */
[----:B------:R-:W-:Y:S02]  /*1d90*/  UIADD3.64 UR4, UPT, UPT, UR32, 0x2, URZ ;  /* 0x0000000220047897 */ /* 0x000fe4000fffe0ff */
[----:B------:R-:W-:Y:S02]  /*1da0*/  UIADD3.64 UR16, UPT, UPT, UR34, 0x2, URZ ;  /* 0x0000000222107897 */ /* 0x000fe4000fffe0ff */
[----:B------:R-:W-:Y:S02]  /*1db0*/  UIADD3.64 UR28, UPT, UPT, UR32, 0x4, URZ ;  /* 0x00000004201c7897 */ /* 0x000fe4000fffe0ff */
[----:B------:R-:W-:Y:S01]  /*1dc0*/  UIADD3.64 UR30, UPT, UPT, UR34, 0x4, URZ ;  /* 0x00000004221e7897 */ /* 0x000fe2000fffe0ff */
[----:B------:R-:W-:Y:S01]  /*1dd0*/  UMOV UR36, 0x0 ;  /* 0x0000000000247882 */ /* 0x000fe20000000000 */
[----:B------:R-:W-:Y:S01]  /*1de0*/  UMOV UR37, 0x8100010 ;  /* 0x0810001000257882 */ /* 0x000fe20000000000 */
[----:B------:R-:W-:Y:S01]  /*1df0*/  UMOV UR7, 0x40004040 ;  /* 0x4000404000077882 */ /* 0x000fe20000000000 */
[----:B------:R-:W-:Y:S01]  /*1e00*/  UMOV UR11, 0x40004040 ;  /* 0x40004040000b7882 */ /* 0x000fe20000000000 */
[----:B------:R-:W-:Y:S01]  /*1e10*/  UMOV UR38, 0x0 ;  /* 0x0000000000267882 */ /* 0x000fe20000000000 */
[----:B------:R-:W-:Y:S01]  /*1e20*/  UMOV UR39, 0x8100010 ;  /* 0x0810001000277882 */ /* 0x000fe20000000000 */
[----:B------:R-:W-:Y:S01]  /*1e30*/  UMOV UR40, 0x0 ;  /* 0x0000000000287882 */ /* 0x000fe20000000000 */
[----:B------:R-:W-:Y:S01]  /*1e40*/  UMOV UR41, 0x8100010 ;  /* 0x0810001000297882 */ /* 0x000fe20000000000 */
[----:B------:R2:W-:Y:S01]  /*1e50*/  UTCHMMA gdesc[UR6], gdesc[UR10], tmem[UR23], tmem[UR36], idesc[UR37], !UPT ;  /* 0x00ff240a060075ea */ /* 0x0005e2000f800017 */
[----:B------:R-:W-:Y:S01]  /*1e60*/  UMOV UR42, 0x0 ;  /* 0x00000000002a7882 */ /* 0x000fe20000000000 */
[----:B------:R-:W-:Y:S01]  /*1e70*/  UMOV UR43, 0x8100010 ;  /* 0x08100010002b7882 */ /* 0x000fe20000000000 */
[----:B------:R2:W-:Y:S01]  /*1e80*/  UTCHMMA gdesc[UR32], gdesc[UR34], tmem[UR23], tmem[UR38], idesc[UR39], UPT ;  /* 0x00ff2622200075ea */ /* 0x0005e2000b800017 */
[----:B------:R2:W-:Y:S01]  /*1e90*/  UTCHMMA gdesc[UR4], gdesc[UR16], tmem[UR23], tmem[UR40], idesc[UR41], UPT ;  /* 0x00ff2810040075ea */ /* 0x0005e2000b800017 */
[----:B------:R2:W-:Y:S01]  /*1ea0*/  UTCHMMA gdesc[UR28], gdesc[UR30], tmem[UR23], tmem[UR42], idesc[UR43], UPT ;  /* 0x00ff2a1e1c0075ea */ /* 0x0005e2000b800017 */
[----:B------:R-:W-:Y:S01]  /*1eb0*/  NOP ;  /* 0x0000000000007918 */ /* 0x000fe20000000000 */
.L_x_61:
[----:B------:R-:W-:Y:S01]  /*1ec0*/  ELECT P0, URZ, PT ;  /* 0x0000000000ff782f */ /* 0x000fe20003800000 */
[----:B--2---:R-:W-:Y:S01]  /*1ed0*/  UMOV UR4, UR12 ;  /* 0x0000000c00047c82 */ /* 0x004fe20008000000 */
[----:B------:R-:W-:Y:S02]  /*1ee0*/  UMOV UR5, URZ ;  /* 0x000000ff00057c82 */ /* 0x000fe40008000000 */
[----:B------:R-:W-:-:S13]  /*1ef0*/  ISETP.LT.U32.AND P0, PT, R36, 0x20, P0 ;  /* 0x000000202400780c */ /* 0x000fda0000701070 */
[----:B------:R-:W-:Y:S01]  /*1f00*/  VOTEU.ANY UP0, P0 ;  /* 0x0000000000ff7886 */ /* 0x000fe20000000100 */
[----:B------:R-:W-:Y:S01]  /*1f10*/  VOTEU.ANY UP1, P0 ;  /* 0x0000000000ff7886 */ /* 0x000fe20000020100 */
[----:B------:R-:W-:-:S03]  /*1f20*/  ISETP.GE.U32.AND P0, PT, R6, 0x41, PT ;  /* 0x000000410600780c */ /* 0x000fc60003f06070 */
[----:B------:R-:W-:Y:S02]  /*1f30*/  @UP0 UMOV UR4, UR4 ;  /* 0x0000000400040c82 */ /* 0x000fe40008000000 */
[----:B------:R2:W-:Y:S01]  /*1f40*/  @UP1 UTCBAR [UR4], URZ ;  /* 0x000000ff040013e9 */ /* 0x0005e200080000ff */
[----:B------:R-:W-:Y:S06]  /*1f50*/  BAR.SYNC.DEFER_BLOCKING 0x0 ;  /* 0x0000000000007b1d */ /* 0x000fec0000010000 */
[----:B------:R-:W3:Y:S02]  /*1f60*/  SYNCS.PHASECHK.TRANS64.TRYWAIT P1, [UR8+0x18020], RZ ;  /* 0x018020ffff0075a7 */ /* 0x000ee40008021108 */
[----:B--23--:R-:W-:Y:S05]  /*1f70*/  @!P1 BRA `(.L_x_62) ;  /* 0x0000000c00409947 */ /* 0x00cfea0003800000 */
.L_x_79:
[----:B------:R-:W-:Y:S01]  /*1f80*/  UMOV UR4, URZ ;  /* 0x000000ff00047c82 */ /* 0x000fe20008000000 */
[----:B------:R-:W-:Y:S05]  /*1f90*/  @!P0 BRA `(.L_x_59) ;  /* 0x0000000400588947 */ /* 0x000fea0003800000 */
[----:B------:R-:W2:Y:S01]  /*1fa0*/  LDCU UR29, c[0x0][0x3a0] ;  /* 0x00007400ff1d77ac */ /* 0x000ea20008000800 */
[----:B------:R-:W-:Y:S01]  /*1fb0*/  UMOV UR9, 0x1 ;  /* 0x0000000100097882 */ /* 0x000fe20000000000 */
[----:B------:R-:W-:-:S05]  /*1fc0*/  UMOV UR14, 0x40 ;  /* 0x00000040000e7882 */ /* 0x000fca0000000000 */
.L_x_66:
[----:B------:R-:W-:Y:S01]  /*1fd0*/  BAR.SYNC.DEFER_BLOCKING 0x0 ;  /* 0x0000000000007b1d */ /* 0x000fe20000010000 */
[----:B------:R-:W-:Y:S01]  /*1fe0*/  ULEA UR28, UR9, UR8, 0x3 ;  /* 0x00000008091c7291 */ /* 0x000fe2000f8e18ff */
[----:B------:R-:W-:Y:S01]  /*1ff0*/  @!P3 IMAD.MOV.U32 R2, RZ, RZ, 0x6000 ;  /* 0x00006000ff02b424 */ /* 0x000fe200078e00ff */
[----:B------:R-:W-:Y:S01]  /*2000*/  ELECT P1, URZ, PT ;  /* 0x0000000000ff782f */ /* 0x000fe20003820000 */
[----:B------:R-:W-:-:S03]  /*2010*/  ULEA UR12, UR9, UR8, 0xe ;  /* 0x00000008090c7291 */ /* 0x000fc6000f8e70ff */
[----:B------:R-:W-:Y:S02]  /*2020*/  ISETP.LT.U32.AND P1, PT, R36, 0x20, P1 ;  /* 0x000000202400780c */ /* 0x000fe40000f21070 */
[----:B------:R-:W-:Y:S01]  /*2030*/  ELECT P0, URZ, PT ;  /* 0x0000000000ff782f */ /* 0x000fe20003800000 */
[----:B------:R-:W-:-:S03]  /*2040*/  ULEA UR16, UR9, UR8, 0xd ;  /* 0x0000000809107291 */ /* 0x000fc6000f8e68ff */
[----:B------:R-:W-:Y:S01]  /*2050*/  ISETP.LT.U32.AND P0, PT, R36, 0x20, P0 ;  /* 0x000000202400780c */ /* 0x000fe20000701070 */
[----:B------:R-:W-:Y:S01]  /*2060*/  UMOV UR18, UR14 ;  /* 0x0000000e00127c82 */ /* 0x000fe20008000000 */
[----:B------:R-:W-:Y:S02]  /*2070*/  UIADD3 UR16, UPT, UPT, UR16, 0x10000, URZ ;  /* 0x0001000010107890 */ /* 0x000fe4000fffe0ff */
[----:B------:R-:W-:-:S03]  /*2080*/  USHF.L.U32 UR5, UR4, 0x1f, URZ ;  /* 0x0000001f04057899 */ /* 0x000fc600080006ff */
[----:B------:R-:W-:Y:S01]  /*2090*/  VOTEU.ANY UP0, P1 ;  /* 0x0000000000ff7886 */ /* 0x000fe20000800100 */
[----:B------:R3:W-:Y:S01]  /*20a0*/  @!P3 SYNCS.ARRIVE.TRANS64 RZ, [UR28+0x18000], R2 ;  /* 0x01800002ffffb9a7 */ /* 0x0007e2000800001c */
[----:B------:R4:W-:Y:S06]  /*20b0*/  MEMBAR.ALL.CTA ;  /* 0x0000000000007992 */ /* 0x0009ec0000008000 */
[----:B----4-:R-:W4:Y:S01]  /*20c0*/  FENCE.VIEW.ASYNC.S ;  /* 0x00000000000073c6 */ /* 0x010f220000000000 */
[----:B------:R-:W-:Y:S01]  /*20d0*/  @UP0 UIADD3 UR13, UPT, UPT, UR28, 0x18000, URZ ;  /* 0x000180001c0d0890 */ /* 0x000fe2000fffe0ff */
[----:B----4-:R-:W-:Y:S01]  /*20e0*/  VOTEU.ANY UP0, P1 ;  /* 0x0000000000ff7886 */ /* 0x010fe20000800100 */
[----:B------:R-:W-:Y:S01]  /*20f0*/  VOTEU.ANY UP1, P0 ;  /* 0x0000000000ff7886 */ /* 0x000fe20000020100 */
[----:B---3--:R-:W-:-:S04]  /*2100*/  IMAD.U32 R2, RZ, RZ, UR5 ;  /* 0x00000005ff027e24 */ /* 0x008fc8000f8e00ff */
[----:B------:R-:W-:Y:S01]  /*2110*/  @UP1 UIADD3 UR17, UPT, UPT, UR28, 0x18000, URZ ;  /* 0x000180001c111890 */ /* 0x000fe2000fffe0ff */
[----:B------:R-:W-:Y:S01]  /*2120*/  VOTEU.ANY UP1, P0 ;  /* 0x0000000000ff7886 */ /* 0x000fe20000020100 */
[----:B------:R-:W-:Y:S06]  /*2130*/  BAR.SYNC.DEFER_BLOCKING 0x0 ;  /* 0x0000000000007b1d */ /* 0x000fec0000010000 */
[----:B------:R3:W-:Y:S01]  /*2140*/  @UP0 UTMALDG.2D [UR12], [UR24] ;  /* 0x0000000c180005b4 */ /* 0x0007e20008008000 */
[----:B------:R-:W-:Y:S01]  /*2150*/  UISETP.NE.U32.AND UP0, UPT, UR22, URZ, UPT ;  /* 0x000000ff1600728c */ /* 0x000fe2000bf05070 */
[----:B------:R-:W-:Y:S06]  /*2160*/  BAR.SYNC.DEFER_BLOCKING 0x0 ;  /* 0x0000000000007b1d */ /* 0x000fec0000010000 */
[----:B------:R3:W-:Y:S02]  /*2170*/  @UP1 UTMALDG.2D [UR16], [UR26] ;  /* 0x000000101a0015b4 */ /* 0x0007e40008008000 */
[----:B------:R-:W-:Y:S06]  /*2180*/  BAR.SYNC.DEFER_BLOCKING 0x0 ;  /* 0x0000000000007b1d */ /* 0x000fec0000010000 */
[----:B------:R-:W4:Y:S02]  /*2190*/  SYNCS.PHASECHK.TRANS64.TRYWAIT P0, [UR28+0x18000], R2 ;  /* 0x01800002ff0075a7 */ /* 0x000f24000800111c */
[----:B---34-:R-:W-:Y:S05]  /*21a0*/  @!P0 BRA `(.L_x_63) ;  /* 0x0000000800c08947 */ /* 0x018fea0003800000 */
.L_x_80:
        /* <DEDUP_REMOVED lines=11> */
[----:B------:R-:W-:Y:S02]  /*2260*/  UIADD3 UR6, UP0, UPT, UR16, 0x2, URZ ;  /* 0x0000000210067890 */ /* 0x000fe4000ff1e0ff */
[----:B------:R-:W-:Y:S02]  /*2270*/  UIADD3 UR32, UP1, UPT, UR30, 0x2, URZ ;  /* 0x000000021e207890 */ /* 0x000fe4000ff3e0ff */
[----:B------:R-:W-:Y:S02]  /*2280*/  UIADD3 UR34, UP2, UPT, UR16, 0x4, URZ ;  /* 0x0000000410227890 */ /* 0x000fe4000ff5e0ff */
[----:B------:R-:W-:Y:S02]  /*2290*/  UIADD3 UR36, UP3, UPT, UR30, 0x4, URZ ;  /* 0x000000041e247890 */ /* 0x000fe4000ff7e0ff */
[----:B------:R-:W-:-:S02]  /*22a0*/  UIADD3.X UR7, UPT, UPT, UR17, URZ, URZ, UP0, !UPT ;  /* 0x000000ff11077290 */ /* 0x000fc400087fe4ff */
[----:B------:R-:W-:Y:S02]  /*22b0*/  UIADD3.X UR33, UPT, UPT, UR31, URZ, URZ, UP1, !UPT ;  /* 0x000000ff1f217290 */ /* 0x000fe40008ffe4ff */
[----:B------:R-:W-:Y:S02]  /*22c0*/  UIADD3.X UR35, UPT, UPT, UR17, URZ, URZ, UP2, !UPT ;  /* 0x000000ff11237290 */ /* 0x000fe400097fe4ff */
[----:B------:R-:W-:Y:S01]  /*22d0*/  UIADD3.X UR37, UPT, UPT, UR31, URZ, URZ, UP3, !UPT ;  /* 0x000000ff1f257290 */ /* 0x000fe20009ffe4ff */
        /* <DEDUP_REMOVED lines=8> */
[----:B------:R3:W-:Y:S01]  /*2360*/  UTCHMMA gdesc[UR10], gdesc[UR12], tmem[UR23], tmem[UR38], idesc[UR39], UPT ;  /* 0x00ff260c0a0075ea */ /* 0x0007e2000b800017 */
[----:B------:R-:W-:Y:S01]  /*2370*/  UMOV UR44, 0x0 ;  /* 0x00000000002c7882 */ /* 0x000fe20000000000 */
[----:B------:R-:W-:Y:S01]  /*2380*/  UMOV UR45, 0x8100010 ;  /* 0x08100010002d7882 */ /* 0x000fe20000000000 */
[----:B------:R3:W-:Y:S01]  /*2390*/  UTCHMMA gdesc[UR16], gdesc[UR30], tmem[UR23], tmem[UR40], idesc[UR41], UPT ;  /* 0x00ff281e100075ea */ /* 0x0007e2000b800017 */
[----:B------:R3:W-:Y:S01]  /*23a0*/  UTCHMMA gdesc[UR6], gdesc[UR32], tmem[UR23], tmem[UR42], idesc[UR43], UPT ;  /* 0x00ff2a20060075ea */ /* 0x0007e2000b800017 */
[----:B------:R3:W-:Y:S01]  /*23b0*/  UTCHMMA gdesc[UR34], gdesc[UR36], tmem[UR23], tmem[UR44], idesc[UR45], UPT ;  /* 0x00ff2c24220075ea */ /* 0x0007e2000b800017 */
[----:B------:R-:W-:Y:S01]  /*23c0*/  NOP ;  /* 0x0000000000007918 */ /* 0x000fe20000000000 */
.L_x_64:
[----:B------:R-:W-:Y:S01]  /*23d0*/  ELECT P0, URZ, PT ;  /* 0x0000000000ff782f */ /* 0x000fe20003800000 */
[----:B---3--:R-:W-:-:S03]  /*23e0*/  UIADD3 UR6, UPT, UPT, UR28, 0x18020, URZ ;  /* 0x000180201c067890 */ /* 0x008fc6000fffe0ff */
[----:B------:R-:W-:Y:S01]  /*23f0*/  ISETP.LT.U32.AND P0, PT, R36, 0x20, P0 ;  /* 0x000000202400780c */ /* 0x000fe20000701070 */
[----:B------:R-:W-:-:S12]  /*2400*/  UMOV UR7, URZ ;  /* 0x000000ff00077c82 */ /* 0x000fd80008000000 */
[----:B------:R-:W-:Y:S01]  /*2410*/  VOTEU.ANY UP0, P0 ;  /* 0x0000000000ff7886 */ /* 0x000fe20000000100 */
[----:B------:R-:W-:-:S04]  /*2420*/  VOTEU.ANY UP1, P0 ;  /* 0x0000000000ff7886 */ /* 0x000fc80000020100 */
[----:B------:R-:W-:Y:S02]  /*2430*/  @UP0 UMOV UR6, UR6 ;  /* 0x0000000600060c82 */ /* 0x000fe40008000000 */
[----:B------:R3:W-:Y:S01]  /*2440*/  @UP1 UTCBAR [UR6], URZ ;  /* 0x000000ff060013e9 */ /* 0x0007e200080000ff */
[----:B------:R-:W-:Y:S06]  /*2450*/  BAR.SYNC.DEFER_BLOCKING 0x0 ;  /* 0x0000000000007b1d */ /* 0x000fec0000010000 */
[----:B------:R-:W4:Y:S02]  /*2460*/  SYNCS.PHASECHK.TRANS64.TRYWAIT P0, [UR28+0x18020], R2 ;  /* 0x01802002ff0075a7 */ /* 0x000f24000800111c */
[----:B---34-:R-:W-:Y:S05]  /*2470*/  @!P0 BRA `(.L_x_65) ;  /* 0x0000000800188947 */ /* 0x018fea0003800000 */
.L_x_81:
[----:B------:R-:W-:Y:S02]  /*2480*/  UIADD3 UR9, UPT, UPT, UR9, 0x1, URZ ;  /* 0x0000000109097890 */ /* 0x000fe4000fffe0ff */
[----:B------:R-:W-:Y:S02]  /*2490*/  UIADD3 UR14, UPT, UPT, UR14, 0x40, URZ ;  /* 0x000000400e0e7890 */ /* 0x000fe4000fffe0ff */
[----:B------:R-:W-:-:S04]  /*24a0*/  UISETP.NE.U32.AND UP0, UPT, UR9, 0x4, UPT ;  /* 0x000000040900788c */ /* 0x000fc8000bf05070 */
[----:B------:R-:W-:Y:S02]  /*24b0*/  USEL UR5, URZ, 0x1, UP0 ;  /* 0x00000001ff057887 */ /* 0x000fe40008000000 */
[----:B------:R-:W-:Y:S02]  /*24c0*/  USEL UR9, UR9, URZ, UP0 ;  /* 0x000000ff09097287 */ /* 0x000fe40008000000 */
[----:B--2---:R-:W-:Y:S02]  /*24d0*/  UISETP.GE.AND UP0, UPT, UR14, UR29, UPT ;  /* 0x0000001d0e00728c */ /* 0x004fe4000bf06270 */
[----:B------:R-:W-:-:S07]  /*24e0*/  ULOP3.LUT UR4, UR4, UR5, URZ, 0x3c, !UPT ;  /* 0x0000000504047292 */ /* 0x000fce000f8e3cff */
[----:B------:R-:W-:Y:S05]  /*24f0*/  BRA.U !UP0, `(.L_x_66) ;  /* 0xfffffff908b47547 */ /* 0x000fea000b83ffff */
.L_x_59:
[----:B---34-:R-:W-:Y:S06]  /*2500*/  BAR.SYNC.DEFER_BLOCKING 0x0 ;  /* 0x0000000000007b1d */ /* 0x018fec0000010000 */
[----:B------:R-:W-:Y:S04]  /*2510*/  BSSY.RECONVERGENT B5, `(.L_x_67) ;  /* 0x0000004000057945 */ /* 0x000fe80003800200 */
[----:B------:R-:W-:Y:S05]  /*2520*/  @P3 BRA `(.L_x_68) ;  /* 0x0000000000083947 */ /* 0x000fea0003800000 */
[----:B------:R-:W2:Y:S02]  /*2530*/  SYNCS.CCTL.IV [UR8+0x18000] ;  /* 0x01800000ff0079b1 */ /* 0x000ea40008000008 */
[----:B--2---:R-:W2:Y:S02]  /*2540*/  SYNCS.CCTL.IV [UR8+0x18020] ;  /* 0x01802000ff0079b1 */ /* 0x004ea40008000008 */
.L_x_68:
[----:B------:R-:W-:Y:S05]  /*2550*/  BSYNC.RECONVERGENT B5 ;  /* 0x0000000000057941 */ /* 0x000fea0003800200 */
.L_x_67:
[----:B--2---:R-:W-:Y:S06]  /*2560*/  BAR.SYNC.DEFER_BLOCKING 0x0 ;  /* 0x0000000000007b1d */ /* 0x004fec0000010000 */
[----:B------:R-:W-:Y:S04]  /*2570*/  BSSY.RECONVERGENT B5, `(.L_x_69) ;  /* 0x0000004000057945 */ /* 0x000fe80003800200 */
[----:B------:R-:W-:Y:S05]  /*2580*/  @P3 BRA `(.L_x_70) ;  /* 0x0000000000083947 */ /* 0x000fea0003800000 */
[----:B------:R-:W2:Y:S02]  /*2590*/  SYNCS.CCTL.IV [UR8+0x18008] ;  /* 0x01800800ff0079b1 */ /* 0x000ea40008000008 */
[----:B--2---:R-:W2:Y:S02]  /*25a0*/  SYNCS.CCTL.IV [UR8+0x18028] ;  /* 0x01802800ff0079b1 */ /* 0x004ea40008000008 */
.L_x_70:
[----:B------:R-:W-:Y:S05]  /*25b0*/  BSYNC.RECONVERGENT B5 ;  /* 0x0000000000057941 */ /* 0x000fea0003800200 */
.L_x_69:
[----:B--2---:R-:W-:Y:S06]  /*25c0*/  BAR.SYNC.DEFER_BLOCKING 0x0 ;  /* 0x0000000000007b1d */ /* 0x004fec0000010000 */
[----:B------:R-:W-:Y:S04]  /*25d0*/  BSSY.RECONVERGENT B5, `(.L_x_71) ;  /* 0x0000004000057945 */ /* 0x000fe80003800200 */
[----:B------:R-:W-:Y:S05]  /*25e0*/  @P3 BRA `(.L_x_72) ;  /* 0x0000000000083947 */ /* 0x000fea0003800000 */
[----:B------:R-:W2:Y:S02]  /*25f0*/  SYNCS.CCTL.IV [UR8+0x18010] ;  /* 0x01801000ff0079b1 */ /* 0x000ea40008000008 */
[----:B--2---:R-:W2:Y:S02]  /*2600*/  SYNCS.CCTL.IV [UR8+0x18030] ;  /* 0x01803000ff0079b1 */ /* 0x004ea40008000008 */
.L_x_72:
[----:B------:R-:W-:Y:S05]  /*2610*/  BSYNC.RECONVERGENT B5 ;  /* 0x0000000000057941 */ /* 0x000fea0003800200 */
.L_x_71:
[----:B--2---:R-:W-:Y:S06]  /*2620*/  BAR.SYNC.DEFER_BLOCKING 0x0 ;  /* 0x0000000000007b1d */ /* 0x004fec0000010000 */
[----:B------:R-:W-:Y:S04]  /*2630*/  BSSY.RECONVERGENT B5, `(.L_x_73) ;  /* 0x0000004000057945 */ /* 0x000fe80003800200 */
[----:B------:R-:W-:Y:S05]  /*2640*/  @P3 BRA `(.L_x_74) ;  /* 0x0000000000083947 */ /* 0x000fea0003800000 */
[----:B------:R-:W2:Y:S02]  /*2650*/  SYNCS.CCTL.IV [UR8+0x18018] ;  /* 0x01801800ff0079b1 */ /* 0x000ea40008000008 */
[----:B--2---:R-:W2:Y:S02]  /*2660*/  SYNCS.CCTL.IV [UR8+0x18038] ;  /* 0x01803800ff0079b1 */ /* 0x004ea40008000008 */
.L_x_74:
[----:B------:R-:W-:Y:S05]  /*2670*/  BSYNC.RECONVERGENT B5 ;  /* 0x0000000000057941 */ /* 0x000fea0003800200 */
.L_x_73:
[----:B------:R-:W-:Y:S01]  /*2680*/  USHF.L.U32 UR4, UR22, 0x15, URZ ;  /* 0x0000001516047899 */ /* 0x000fe200080006ff */
[C---:B------:R-:W-:Y:S01]  /*2690*/  IMAD.SHL.U32 R2, R0.reuse, 0x10, RZ ;  /* 0x0000001000027824 */ /* 0x040fe200078e00ff */
[----:B------:R-:W-:Y:S01]  /*26a0*/  USHF.L.U32 UR22, UR22, 0x3, URZ ;  /* 0x0000000316167899 */ /* 0x000fe200080006ff */
[----:B------:R-:W-:Y:S01]  /*26b0*/  SHF.R.U32.HI R3, RZ, 0x1, R0 ;  /* 0x00000001ff037819 */ /* 0x000fe20000011600 */
[----:B------:R-:W-:Y:S01]  /*26c0*/  ULOP3.LUT UR4, UR4, 0x600000, URZ, 0xc0, !UPT ;  /* 0x0060000004047892 */ /* 0x000fe2000f8ec0ff */
[----:B------:R-:W-:Y:S01]  /*26d0*/  IMAD.SHL.U32 R0, R0, 0x80, RZ ;  /* 0x0000008000007824 */ /* 0x000fe200078e00ff */
[----:B------:R-:W-:Y:S01]  /*26e0*/  ULOP3.LUT UR22, UR22, 0x20, URZ, 0xc0, !UPT ;  /* 0x0000002016167892 */ /* 0x000fe2000f8ec0ff */
[----:B------:R-:W-:Y:S02]  /*26f0*/  LOP3.LUT R2, R2, 0x70, RZ, 0xc0, !PT ;  /* 0x0000007002027812 */ /* 0x000fe400078ec0ff */
[----:B------:R-:W-:Y:S01]  /*2700*/  ELECT P0, URZ, PT ;  /* 0x0000000000ff782f */ /* 0x000fe20003800000 */
[----:B------:R-:W-:Y:S01]  /*2710*/  UIADD3 UR4, UPT, UPT, UR22, UR4, UR23 ;  /* 0x0000000416047290 */ /* 0x000fe2000fffe017 */
[----:B------:R-:W-:Y:S01]  /*2720*/  LOP3.LUT R3, R2, 0x40, R3, 0x78, !PT ;  /* 0x0000004002037812 */ /* 0x000fe200078e7803 */
[----:B------:R-:W-:Y:S01]  /*2730*/  UMOV UR9, UR19 ;  /* 0x0000001300097c82 */ /* 0x000fe20008000000 */
[----:B------:R-:W-:Y:S01]  /*2740*/  ISETP.LT.U32.AND P0, PT, R36, 0x20, P0 ;  /* 0x000000202400780c */ /* 0x000fe20000701070 */
[----:B------:R-:W-:Y:S01]  /*2750*/  UMOV UR10, UR15 ;  /* 0x0000000f000a7c82 */ /* 0x000fe20008000000 */
[----:B------:R-:W-:-:S04]  /*2760*/  LOP3.LUT R0, R3, 0x3f80, R0, 0xf8, !PT ;  /* 0x00003f8003007812 */ /* 0x000fc800078ef800 */
[----:B-----5:R-:W3:Y:S01]  /*2770*/  LDTM.x32 R4, tmem[UR4] ;  /* 0x00000004000479ee */ /* 0x020ee200082c0000 */
[C---:B------:R-:W-:Y:S01]  /*2780*/  LOP3.LUT R2, R0.reuse, 0x10, RZ, 0x3c, !PT ;  /* 0x0000001000027812 */ /* 0x040fe200078e3cff */
[----:B------:R-:W-:Y:S01]  /*2790*/  NOP ;  /* 0x0000000000007918 */ /* 0x000fe20000000000 */
[----:B------:R-:W-:-:S04]  /*27a0*/  LOP3.LUT R3, R0, 0x20, RZ, 0x3c, !PT ;  /* 0x0000002000037812 */ /* 0x000fc800078e3cff */
[----:B---3--:R-:W-:Y:S01]  /*27b0*/  VOTEU.ANY UP1, P0 ;  /* 0x0000000000ff7886 */ /* 0x008fe20000020100 */
[----:B------:R-:W-:Y:S01]  /*27c0*/  VOTEU.ANY UP0, P0 ;  /* 0x0000000000ff7886 */ /* 0x000fe20000000100 */
[----:B------:R-:W-:Y:S02]  /*27d0*/  F2FP.F16.F32.PACK_AB R4, R5, R4 ;  /* 0x000000040504723e */ /* 0x000fe400000000ff */
[----:B------:R-:W-:Y:S02]  /*27e0*/  F2FP.F16.F32.PACK_AB R5, R7, R6 ;  /* 0x000000060705723e */ /* 0x000fe400000000ff */
[----:B------:R-:W-:Y:S02]  /*27f0*/  F2FP.F16.F32.PACK_AB R12, R13, R12 ;  /* 0x0000000c0d0c723e */ /* 0x000fe400000000ff */
[----:B------:R-:W-:Y:S02]  /*2800*/  F2FP.F16.F32.PACK_AB R6, R9, R8 ;  /* 0x000000080906723e */ /* 0x000fe400000000ff */
[----:B------:R-:W-:-:S02]  /*2810*/  F2FP.F16.F32.PACK_AB R7, R11, R10 ;  /* 0x0000000a0b07723e */ /* 0x000fc400000000ff */
[----:B------:R-:W-:Y:S02]  /*2820*/  F2FP.F16.F32.PACK_AB R13, R15, R14 ;  /* 0x0000000e0f0d723e */ /* 0x000fe400000000ff */
[----:B------:R-:W-:Y:S01]  /*2830*/  F2FP.F16.F32.PACK_AB R20, R21, R20 ;  /* 0x000000141514723e */ /* 0x000fe200000000ff */
[----:B--2---:R2:W-:Y:S01]  /*2840*/  STS.128 [R0+UR8], R4 ;  /* 0x0000000400007988 */ /* 0x0045e20008000c08 */
[----:B------:R-:W-:Y:S02]  /*2850*/  F2FP.F16.F32.PACK_AB R14, R17, R16 ;  /* 0x00000010110e723e */ /* 0x000fe400000000ff */
[----:B------:R-:W-:Y:S02]  /*2860*/  F2FP.F16.F32.PACK_AB R15, R19, R18 ;  /* 0x00000012130f723e */ /* 0x000fe400000000ff */
[----:B------:R-:W-:Y:S02]  /*2870*/  F2FP.F16.F32.PACK_AB R21, R23, R22 ;  /* 0x000000161715723e */ /* 0x000fe400000000ff */
[----:B------:R-:W-:Y:S01]  /*2880*/  F2FP.F16.F32.PACK_AB R28, R29, R28 ;  /* 0x0000001c1d1c723e */ /* 0x000fe200000000ff */
[----:B------:R2:W-:Y:S01]  /*2890*/  STS.128 [R2+UR8], R12 ;  /* 0x0000000c02007988 */ /* 0x0005e20008000c08 */
[----:B------:R-:W-:-:S02]  /*28a0*/  F2FP.F16.F32.PACK_AB R22, R25, R24 ;  /* 0x000000181916723e */ /* 0x000fc400000000ff */
[----:B------:R-:W-:Y:S02]  /*28b0*/  F2FP.F16.F32.PACK_AB R23, R27, R26 ;  /* 0x0000001a1b17723e */ /* 0x000fe400000000ff */
[----:B------:R-:W-:Y:S02]  /*28c0*/  F2FP.F16.F32.PACK_AB R29, R31, R30 ;  /* 0x0000001e1f1d723e */ /* 0x000fe400000000ff */
[----:B------:R-:W-:Y:S01]  /*28d0*/  F2FP.F16.F32.PACK_AB R30, R33, R32 ;  /* 0x00000020211e723e */ /* 0x000fe200000000ff */
[----:B------:R2:W-:Y:S01]  /*28e0*/  STS.128 [R3+UR8], R20 ;  /* 0x0000001403007988 */ /* 0x0005e20008000c08 */
[----:B------:R-:W-:Y:S02]  /*28f0*/  F2FP.F16.F32.PACK_AB R31, R35, R34 ;  /* 0x00000022231f723e */ /* 0x000fe400000000ff */
[----:B------:R-:W-:-:S05]  /*2900*/  LOP3.LUT R8, R0, 0x30, RZ, 0x3c, !PT ;  /* 0x0000003000087812 */ /* 0x000fca00078e3cff */
[----:B------:R2:W-:Y:S01]  /*2910*/  STS.128 [R8+UR8], R28 ;  /* 0x0000001c08007988 */ /* 0x0005e20008000c08 */
[----:B------:R3:W-:Y:S06]  /*2920*/  MEMBAR.ALL.CTA ;  /* 0x0000000000007992 */ /* 0x0007ec0000008000 */
[----:B---3--:R-:W3:Y:S02]  /*2930*/  FENCE.VIEW.ASYNC.S ;  /* 0x00000000000073c6 */ /* 0x008ee40000000000 */
[----:B---3--:R-:W-:Y:S06]  /*2940*/  BAR.SYNC.DEFER_BLOCKING 0x0 ;  /* 0x0000000000007b1d */ /* 0x008fec0000010000 */
[----:B------:R2:W-:Y:S01]  /*2950*/  @UP1 UTMASTG.2D [UR8], [UR20] ;  /* 0x00000008140013b5 */ /* 0x0005e20008008000 */
[----:B------:R0:W-:Y:S01]  /*2960*/  UTMACMDFLUSH ;  /* 0x00000000000079b7 */ /* 0x0001e20000000000 */
[----:B------:R-:W-:-:S04]  /*2970*/  DEPBAR.LE SB0, 0x0 ;  /* 0x000080000000791a */ /* 0x000fc80000000000 */
[----:B------:R-:W-:Y:S08]  /*2980*/  BAR.SYNC.DEFER_BLOCKING 0x0 ;  /* 0x0000000000007b1d */ /* 0x000ff00000010000 */
[----:B------:R-:W-:Y:S06]  /*2990*/  BAR.SYNC.DEFER_BLOCKING 0x0 ;  /* 0x0000000000007b1d */ /* 0x000fec0000010000 */
[----:B--2---:R-:W-:Y:S05]  /*29a0*/  @P2 BRA `(.L_x_75) ;  /* 0x0000000000a02947 */ /* 0x004fea0003800000 */
[----:B------:R-:W2:Y:S01]  /*29b0*/  S2UR UR5, SR_CgaCtaId ;  /* 0x00000000000579c3 */ /* 0x000ea20000008800 */
[----:B------:R-:W-:Y:S01]  /*29c0*/  NOP ;  /* 0x0000000000007918 */ /* 0x000fe20000000000 */
[----:B------:R-:W-:Y:S01]  /*29d0*/  UMOV UR4, 0x50 ;  /* 0x0000005000047882 */ /* 0x000fe20000000000 */
[----:B------:R-:W-:Y:S02]  /*29e0*/  IMAD.U32 R0, RZ, RZ, UR23 ;  /* 0x00000017ff007e24 */ /* 0x000fe4000f8e00ff */
[----:B------:R-:W-:Y:S02]  /*29f0*/  IMAD.MOV.U32 R3, RZ, RZ, 0x3 ;  /* 0x00000003ff037424 */ /* 0x000fe400078e00ff */
[----:B------:R-:W-:Y:S01]  /*2a00*/  IMAD.MOV.U32 R7, RZ, RZ, 0x1 ;  /* 0x00000001ff077424 */ /* 0x000fe200078e00ff */
[----:B------:R-:W-:-:S04]  /*2a10*/  LOP3.LUT R0, R0, 0xffff, RZ, 0xc0, !PT ;  /* 0x0000ffff00007812 */ /* 0x000fc800078ec0ff */
[----:B------:R-:W-:-:S05]  /*2a20*/  SHF.R.U32.HI R0, RZ, 0x5, R0 ;  /* 0x00000005ff007819 */ /* 0x000fca0000011600 */
[----:B------:R-:W-:Y:S01]  /*2a30*/  VIADD R2, R0, 0x10 ;  /* 0x0000001000027836 */ /* 0x000fe20000000000 */
[----:B------:R-:W-:Y:S01]  /*2a40*/  SHF.L.U32 R0, R3, R0, RZ ;  /* 0x0000000003007219 */ /* 0x000fe200000006ff */
[----:B--2---:R-:W-:-:S03]  /*2a50*/  ULEA UR6, UR5, UR4, 0x18 ;  /* 0x0000000405067291 */ /* 0x004fc6000f8ec0ff */
[----:B------:R-:W-:-:S04]  /*2a60*/  SHF.L.U32 R3, R7, R2, RZ ;  /* 0x0000000207037219 */ /* 0x000fc800000006ff */
[----:B------:R-:W-:Y:S02]  /*2a70*/  LOP3.LUT R0, R3, R0, RZ, 0xfc, !PT ;  /* 0x0000000003007212 */ /* 0x000fe400078efcff */
[----:B------:R-:W2:Y:S02]  /*2a80*/  LDS R5, [UR6] ;  /* 0x00000006ff057984 */ /* 0x000ea40008000800 */
[C---:B------:R-:W-:Y:S02]  /*2a90*/  LOP3.LUT R2, R0.reuse, 0xffff, RZ, 0xc0, !PT ;  /* 0x0000ffff00027812 */ /* 0x040fe400078ec0ff */
[----:B--2---:R-:W-:-:S04]  /*2aa0*/  LOP3.LUT R3, R0, 0xffff, R5, 0x80, !PT ;  /* 0x0000ffff00037812 */ /* 0x004fc800078e8005 */
[----:B------:R-:W-:-:S13]  /*2ab0*/  ISETP.NE.AND P0, PT, R3, R2, PT ;  /* 0x000000020300720c */ /* 0x000fda0003f05270 */
[----:B------:R-:W-:Y:S05]  /*2ac0*/  @P0 BRA `(.L_x_76) ;  /* 0x0000000000500947 */ /* 0x000fea0003800000 */
[----:B------:R-:W-:Y:S02]  /*2ad0*/  SHF.R.U32.HI R5, RZ, 0x10, R5 ;  /* 0x00000010ff057819 */ /* 0x000fe40000011605 */
[----:B------:R-:W-:-:S04]  /*2ae0*/  SHF.R.U32.HI R2, RZ, 0x10, R0 ;  /* 0x00000010ff027819 */ /* 0x000fc80000011600 */
[----:B------:R-:W-:-:S04]  /*2af0*/  LOP3.LUT R5, R5, R2, RZ, 0xc0, !PT ;  /* 0x0000000205057212 */ /* 0x000fc800078ec0ff */
[----:B------:R-:W-:-:S13]  /*2b00*/  ISETP.NE.AND P0, PT, R5, R2, PT ;  /* 0x000000020500720c */ /* 0x000fda0003f05270 */
[----:B------:R-:W-:Y:S05]  /*2b10*/  @P0 BRA `(.L_x_77) ;  /* 0x0000000000300947 */ /* 0x000fea0003800000 */
[----:B------:R-:W-:Y:S01]  /*2b20*/  R2UR UR4, R0 ;  /* 0x00000000000472ca */ /* 0x000fe200000e0000 */
[----:B------:R-:W-:Y:S01]  /*2b30*/  VOTEU.ANY UR5, UPT, PT ;  /* 0x0000000000057886 */ /* 0x000fe200038e0100 */
[----:B------:R-:W2:Y:S01]  /*2b40*/  S2R R0, SR_LANEID ;  /* 0x0000000000007919 */ /* 0x000ea20000000000 */
[----:B------:R-:W-:-:S10]  /*2b50*/  UFLO.U32 UR5, UR5 ;  /* 0x00000005000572bd */ /* 0x000fd400080e0000 */
[----:B------:R-:W-:-:S06]  /*2b60*/  ULOP3.LUT UR4, URZ, UR4, URZ, 0x33, !UPT ;  /* 0x00000004ff047292 */ /* 0x000fcc000f8e33ff */
[----:B------:R-:W-:-:S04]  /*2b70*/  IMAD.U32 R2, RZ, RZ, UR4 ;  /* 0x00000004ff027e24 */ /* 0x000fc8000f8e00ff */
[----:B------:R-:W3:Y:S02]  /*2b80*/  REDUX UR7, R2 ;  /* 0x00000000020773c4 */ /* 0x000ee40000000000 */
[----:B------:R4:W-:Y:S01]  /*2b90*/  UTCATOMSWS.AND URZ, UR4 ;  /* 0x0000000400ff79e3 */ /* 0x0009e20008000000 */
[----:B--2---:R-:W-:Y:S01]  /*2ba0*/  ISETP.EQ.U32.AND P0, PT, R0, UR5, PT ;  /* 0x0000000500007c0c */ /* 0x004fe2000bf02070 */
[----:B---3--:R-:W-:-:S12]  /*2bb0*/  IMAD.U32 R0, RZ, RZ, UR7 ;  /* 0x00000007ff007e24 */ /* 0x008fd8000f8e00ff */
[----:B------:R4:W-:Y:S01]  /*2bc0*/  @P0 ATOMS.AND RZ, [UR6], R0 ;  /* 0x00000000ffff098c */ /* 0x0009e2000a800006 */
[----:B------:R-:W-:Y:S05]  /*2bd0*/  BRA `(.L_x_75) ;  /* 0x0000000000147947 */ /* 0x000fea0003800000 */
.L_x_77:
[----:B------:R-:W-:-:S07]  /*2be0*/  MOV R2, 0x2c00 ;  /* 0x00002c0000027802 */ /* 0x000fce0000000f00 */
[----:B-1----:R-:W-:Y:S05]  /*2bf0*/  CALL.REL.NOINC `($__internal_0_$__cuda_sm10x_tcgen05_guardrail_trap_col_being_dealloced_not_returned_by_alloc) ;  /* 0x0000000000447944 */ /* 0x002fea0003c00000 */
[----:B------:R-:W-:Y:S05]  /*2c00*/  BRA `(.L_x_75) ;  /* 0x0000000000087947 */ /* 0x000fea0003800000 */
.L_x_76:
[----:B------:R-:W-:-:S07]  /*2c10*/  MOV R2, 0x2c30 ;  /* 0x00002c3000027802 */ /* 0x000fce0000000f00 */
[----:B-1----:R-:W-:Y:S05]  /*2c20*/  CALL.REL.NOINC `($__internal_2_$__cuda_sm10x_tcgen05_guardrail_trap_unallocated_columns_being_dealloced) ;  /* 0x0000000000507944 */ /* 0x002fea0003c00000 */
.L_x_75:
[----:B------:R-:W-:Y:S01]  /*2c30*/  NOP ;  /* 0x0000000000007918 */ /* 0x000fe20000000000 */
[----:B----4-:R-:W-:Y:S05]  /*2c40*/  EXIT ;  /* 0x000000000000794d */ /* 0x010fea0003800000 */
.L_x_60:
[----:B------:R-:W2:Y:S02]  /*2c50*/  SYNCS.PHASECHK.TRANS64.TRYWAIT P0, [UR8+0x18000], RZ ;  /* 0x018000ffff0075a7 */ /* 0x000ea40008001108 */
[----:B--2---:R-:W-:Y:S05]  /*2c60*/  @!P0 BRA `(.L_x_60) ;  /* 0xfffffffc00f88947 */ /* 0x004fea000383ffff */
[----:B------:R-:W-:Y:S05]  /*2c70*/  BRA `(.L_x_78) ;  /* 0xfffffff000187947 */ /* 0x000fea000383ffff */
.L_x_62:
[----:B------:R-:W2:Y:S02]  /*2c80*/  SYNCS.PHASECHK.TRANS64.TRYWAIT P1, [UR8+0x18020], RZ ;  /* 0x018020ffff0075a7 */ /* 0x000ea40008021108 */
[----:B--2---:R-:W-:Y:S05]  /*2c90*/  @!P1 BRA `(.L_x_62) ;  /* 0xfffffffc00f89947 */ /* 0x004fea000383ffff */
[----:B------:R-:W-:Y:S05]  /*2ca0*/  BRA `(.L_x_79) ;  /* 0xfffffff000b47947 */ /* 0x000fea000383ffff */
.L_x_63:
[----:B------:R-:W3:Y:S02]  /*2cb0*/  SYNCS.PHASECHK.TRANS64.TRYWAIT P0, [UR28+0x18000], R2 ;  /* 0x01800002ff0075a7 */ /* 0x000ee4000800111c */
[----:B---3--:R-:W-:Y:S05]  /*2cc0*/  @!P0 BRA `(.L_x_63) ;  /* 0xfffffffc00f88947 */ /* 0x008fea000383ffff */
[----:B------:R-:W-:Y:S05]  /*2cd0*/  BRA `(.L_x_80) ;  /* 0xfffffff400347947 */ /* 0x000fea000383ffff */
.L_x_65:
[----:B------:R-:W3:Y:S02]  /*2ce0*/  SYNCS.PHASECHK.TRANS64.TRYWAIT P0, [UR28+0x18020], R2 ;  /* 0x01802002ff0075a7 */ /* 0x000ee4000800111c */
[----:B---3--:R-:W-:Y:S05]  /*2cf0*/  @!P0 BRA `(.L_x_65) ;  /* 0xfffffffc00f88947 */ /* 0x008fea000383ffff */
[----:B------:R-:W-:Y:S05]  /*2d00*/  BRA `(.L_x_81) ;  /* 0xfffffff400dc7947 */ /* 0x000fea000383ffff */
        .weak           $__internal_0_$__cuda_sm10x_tcgen05_guardrail_trap_col_being_dealloced_not_returned_by_alloc
        .type           $__internal_0_$__cuda_sm10x_tcgen05_guardrail_trap_col_being_dealloced_not_returned_by_alloc,@function
        .size           $__internal_0_$__cuda_sm10x_tcgen05_guardrail_trap_col_being_dealloced_not_returned_by_alloc,($__internal_1_$__cuda_sm10x_tcgen05_guardrail_trap_phase_invalid_during_alloc - $__internal_0_$__cuda_sm10x_tcgen05_guardrail_trap_col_being_dealloced_not_returned_by_alloc)
$__internal_0_$__cuda_sm10x_tcgen05_guardrail_trap_col_being_dealloced_not_returned_by_alloc:
[----:B------:R-:W-:Y:S05]  /*2d10*/  BPT.TRAP 0x1 ;  /* 0x000000040000795c */ /* 0x000fea0000300000 */
[----:B------:R-:W-:-:S04]  /*2d20*/  IMAD.MOV.U32 R3, RZ, RZ, 0x0 ;  /* 0x00000000ff037424 */ /* 0x000fc800078e00ff */
[----:B------:R-:W-:Y:S05]  /*2d30*/  RET.REL.NODEC R2 `(gluon_tcgen05) ;  /* 0xffffffd002b07950 */ /* 0x000fea0003c3ffff */
        .weak           $__internal_1_$__cuda_sm10x_tcgen05_guardrail_trap_phase_invalid_during_alloc
        .type           $__internal_1_$__cuda_sm10x_tcgen05_guardrail_trap_phase_invalid_during_alloc,@function
        .size           $__internal_1_$__cuda_sm10x_tcgen05_guardrail_trap_phase_invalid_during_alloc,($__internal_2_$__cuda_sm10x_tcgen05_guardrail_trap_unallocated_columns_being_dealloced - $__internal_1_$__cuda_sm10x_tcgen05_guardrail_trap_phase_invalid_during_alloc)
$__internal_1_$__cuda_sm10x_tcgen05_guardrail_trap_phase_invalid_during_alloc:
[----:B------:R-:W-:Y:S05]  /*2d40*/  BPT.TRAP 0x1 ;  /* 0x000000040000795c */ /* 0x000fea0000300000 */
[----:B------:R-:W-:-:S04]  /*2d50*/  IMAD.MOV.U32 R3, RZ, RZ, 0x0 ;  /* 0x00000000ff037424 */ /* 0x000fc800078e00ff */
[----:B------:R-:W-:Y:S05]  /*2d60*/  RET.REL.NODEC R2 `(gluon_tcgen05) ;  /* 0xffffffd002a47950 */ /* 0x000fea0003c3ffff */
        .weak           $__internal_2_$__cuda_sm10x_tcgen05_guardrail_trap_unallocated_columns_being_dealloced
        .type           $__internal_2_$__cuda_sm10x_tcgen05_guardrail_trap_unallocated_columns_being_dealloced,@function
        .size           $__internal_2_$__cuda_sm10x_tcgen05_guardrail_trap_unallocated_columns_being_dealloced,(.L_x_85 - $__internal_2_$__cuda_sm10x_tcgen05_guardrail_trap_unallocated_columns_being_dealloced)
$__internal_2_$__cuda_sm10x_tcgen05_guardrail_trap_unallocated_columns_being_dealloced:
[----:B------:R-:W-:Y:S05]  /*2d70*/  BPT.TRAP 0x1 ;  /* 0x000000040000795c */ /* 0x000fea0000300000 */
[----:B------:R-:W-:-:S04]  /*2d80*/  IMAD.MOV.U32 R3, RZ, RZ, 0x0 ;  /* 0x00000000ff037424 */ /* 0x000fc800078e00ff */
[----:B------:R-:W-:Y:S05]  /*2d90*/  RET.REL.NODEC R2 `(gluon_tcgen05) ;  /* 0xffffffd002987950 */ /* 0x000fea0003c3ffff */
.L_x_82:
[----:B------:R-:W-:-:S00]  /*2da0*/  BRA `(.L_x_82) ;  /* 0xfffffffc00fc7947 */ /* 0x000fc0000383ffff */
[----:B------:R-:W-:-:S00]  /*2db0*/  NOP ;  /* 0x0000000000007918 */ /* 0x000fc00000000000 */
        /* <DEDUP_REMOVED lines=12> */
.L_x_85:


//--------------------- .nv.shared.gluon_tcgen05  --------------------------
	.section	.nv.shared.gluon_tcgen05,"aw",@nobits
	.sectionflags	@""
	.align	16
	.zero		1024


//--------------------- .nv.shared.reserved.0     --------------------------
	.section	.nv.shared.reserved.0,"aw",@nobits
	.align	8
	.weak		__nv_reservedSMEM_offset_0_alias
	.size		__nv_reservedSMEM_offset_0_alias, 0, 64
	.other		__nv_reservedSMEM_offset_0_alias,@"STO_CUDA_RESERVED_SHARED STV_DEFAULT"
__nv_reservedSMEM_offset_0_alias:
	.zero		0
.nv.shared.reserved.0:
	.zero		64
	.weak		__nv_reservedSMEM_allocation_phase
	.type		__nv_reservedSMEM_allocation_phase,@object
	.size		__nv_reservedSMEM_allocation_phase,(.L_0 - __nv_reservedSMEM_allocation_phase)
__nv_reservedSMEM_allocation_phase:
	.zero		1
.L_0:
	.zero		7
	.weak		__nv_reservedSMEM_devtool_atexit_pc
	.type		__nv_reservedSMEM_devtool_atexit_pc,@object
	.size		__nv_reservedSMEM_devtool_atexit_pc,(__nv_reservedSMEM_allocation_mask - __nv_reservedSMEM_devtool_atexit_pc)
__nv_reservedSMEM_devtool_atexit_pc:
	.zero		8
	.weak		__nv_reservedSMEM_allocation_mask
	.type		__nv_reservedSMEM_allocation_mask,@object
	.size		__nv_reservedSMEM_allocation_mask,(.L_2 - __nv_reservedSMEM_allocation_mask)
__nv_reservedSMEM_allocation_mask:
	.zero		4
.L_2:


//--------------------- .nv.constant0.gluon_tcgen05 --------------------------
	.section	.nv.constant0.gluon_tcgen05,"a",@progbits
	.sectionflags	@""
	.align	4
.nv.constant0.gluon_tcgen05:
	.zero		976


//--------------------- SYMBOLS --------------------------

	.type		.nv.reservedSmem.offset0,@object
	.size		.nv.reservedSmem.offset0,0x4
	.type		.nv.reservedSmem.cap,@object
	.size		.nv.reservedSmem.cap,0x4
